//
// Generated by NVIDIA NVVM Compiler
//
// Compiler Build ID: CL-36424714
// Cuda compilation tools, release 13.0, V13.0.88
// Based on NVVM 20.0.0
//

.version 9.0
.target sm_100
.address_size 64

	// .globl	_Z10mysgemm_v7iiifPKfS0_fPf
// _ZZ10mysgemm_v7iiifPKfS0_fPfE3sa7 has been demoted
// _ZZ10mysgemm_v7iiifPKfS0_fPfE3sb7 has been demoted
// _ZZ15mysgemm_v7_plusiiifPKfS0_fPfE3sa7 has been demoted
// _ZZ15mysgemm_v7_plusiiifPKfS0_fPfE3sb7 has been demoted

.visible .entry _Z10mysgemm_v7iiifPKfS0_fPf(
	.param .u32 _Z10mysgemm_v7iiifPKfS0_fPf_param_0,
	.param .u32 _Z10mysgemm_v7iiifPKfS0_fPf_param_1,
	.param .u32 _Z10mysgemm_v7iiifPKfS0_fPf_param_2,
	.param .f32 _Z10mysgemm_v7iiifPKfS0_fPf_param_3,
	.param .u64 .ptr .align 1 _Z10mysgemm_v7iiifPKfS0_fPf_param_4,
	.param .u64 .ptr .align 1 _Z10mysgemm_v7iiifPKfS0_fPf_param_5,
	.param .f32 _Z10mysgemm_v7iiifPKfS0_fPf_param_6,
	.param .u64 .ptr .align 1 _Z10mysgemm_v7iiifPKfS0_fPf_param_7
)
.maxntid 256
{
	.reg .pred 	%p<3>;
	.reg .b32 	%r<143>;
	.reg .b32 	%f<1687>;
	.reg .b64 	%rd<77>;
	// demoted variable
	.shared .align 4 .b8 _ZZ10mysgemm_v7iiifPKfS0_fPfE3sa7[16384];
	// demoted variable
	.shared .align 4 .b8 _ZZ10mysgemm_v7iiifPKfS0_fPfE3sb7[16384];
	ld.param.u32 	%r21, [_Z10mysgemm_v7iiifPKfS0_fPf_param_0];
	ld.param.u32 	%r22, [_Z10mysgemm_v7iiifPKfS0_fPf_param_2];
	ld.param.u64 	%rd25, [_Z10mysgemm_v7iiifPKfS0_fPf_param_4];
	ld.param.u64 	%rd26, [_Z10mysgemm_v7iiifPKfS0_fPf_param_5];
	ld.param.u64 	%rd27, [_Z10mysgemm_v7iiifPKfS0_fPf_param_7];
	cvta.to.global.u64 	%rd28, %rd26;
	cvta.to.global.u64 	%rd1, %rd25;
	cvta.to.global.u64 	%rd29, %rd27;
	mov.u32 	%r1, %tid.x;
	mov.u32 	%r23, %ctaid.x;
	mov.u32 	%r24, %ctaid.y;
	shl.b32 	%r2, %r23, 6;
	shl.b32 	%r25, %r24, 6;
	mul.lo.s32 	%r26, %r22, %r25;
	mul.wide.s32 	%rd30, %r26, 4;
	add.s64 	%rd76, %rd28, %rd30;
	mad.lo.s32 	%r27, %r21, %r25, %r2;
	mul.wide.s32 	%rd31, %r27, 4;
	add.s64 	%rd3, %rd29, %rd31;
	setp.lt.s32 	%p1, %r22, 1;
	mov.f32 	%f1671, 0f00000000;
	mov.f32 	%f1672, %f1671;
	mov.f32 	%f1673, %f1671;
	mov.f32 	%f1674, %f1671;
	mov.f32 	%f1675, %f1671;
	mov.f32 	%f1676, %f1671;
	mov.f32 	%f1677, %f1671;
	mov.f32 	%f1678, %f1671;
	mov.f32 	%f1679, %f1671;
	mov.f32 	%f1680, %f1671;
	mov.f32 	%f1681, %f1671;
	mov.f32 	%f1682, %f1671;
	mov.f32 	%f1683, %f1671;
	mov.f32 	%f1684, %f1671;
	mov.f32 	%f1685, %f1671;
	mov.f32 	%f1686, %f1671;
	@%p1 bra 	$L__BB0_3;
	and.b32  	%r29, %r1, 63;
	shr.u32 	%r30, %r1, 2;
	and.b32  	%r31, %r30, 48;
	add.s32 	%r32, %r31, %r1;
	shl.b32 	%r33, %r1, 6;
	and.b32  	%r34, %r33, 4032;
	mad.lo.s32 	%r35, %r31, %r21, %r29;
	and.b32  	%r36, %r32, 63;
	mad.lo.s32 	%r37, %r36, %r22, %r29;
	or.b32  	%r38, %r34, %r36;
	shl.b32 	%r39, %r38, 2;
	mov.u32 	%r40, _ZZ10mysgemm_v7iiifPKfS0_fPfE3sb7;
	add.s32 	%r3, %r40, %r39;
	add.s32 	%r41, %r32, 1;
	and.b32  	%r42, %r41, 63;
	mad.lo.s32 	%r43, %r42, %r22, %r29;
	or.b32  	%r44, %r34, %r42;
	shl.b32 	%r45, %r44, 2;
	add.s32 	%r4, %r40, %r45;
	add.s32 	%r46, %r32, 2;
	and.b32  	%r47, %r46, 63;
	mad.lo.s32 	%r48, %r47, %r22, %r29;
	or.b32  	%r49, %r34, %r47;
	shl.b32 	%r50, %r49, 2;
	add.s32 	%r5, %r40, %r50;
	add.s32 	%r51, %r32, 3;
	and.b32  	%r52, %r51, 63;
	mad.lo.s32 	%r53, %r52, %r22, %r29;
	or.b32  	%r54, %r34, %r52;
	shl.b32 	%r55, %r54, 2;
	add.s32 	%r6, %r40, %r55;
	add.s32 	%r56, %r32, 4;
	and.b32  	%r57, %r56, 63;
	mad.lo.s32 	%r58, %r57, %r22, %r29;
	or.b32  	%r59, %r34, %r57;
	shl.b32 	%r60, %r59, 2;
	add.s32 	%r7, %r40, %r60;
	add.s32 	%r61, %r32, 5;
	and.b32  	%r62, %r61, 63;
	mad.lo.s32 	%r63, %r62, %r22, %r29;
	or.b32  	%r64, %r34, %r62;
	shl.b32 	%r65, %r64, 2;
	add.s32 	%r8, %r40, %r65;
	add.s32 	%r66, %r32, 6;
	and.b32  	%r67, %r66, 63;
	mad.lo.s32 	%r68, %r67, %r22, %r29;
	or.b32  	%r69, %r34, %r67;
	shl.b32 	%r70, %r69, 2;
	add.s32 	%r9, %r40, %r70;
	add.s32 	%r71, %r32, 7;
	and.b32  	%r72, %r71, 63;
	mad.lo.s32 	%r73, %r72, %r22, %r29;
	or.b32  	%r74, %r34, %r72;
	shl.b32 	%r75, %r74, 2;
	add.s32 	%r10, %r40, %r75;
	add.s32 	%r76, %r32, 8;
	and.b32  	%r77, %r76, 63;
	mad.lo.s32 	%r78, %r77, %r22, %r29;
	or.b32  	%r79, %r34, %r77;
	shl.b32 	%r80, %r79, 2;
	add.s32 	%r11, %r40, %r80;
	add.s32 	%r81, %r32, 9;
	and.b32  	%r82, %r81, 63;
	mad.lo.s32 	%r83, %r82, %r22, %r29;
	or.b32  	%r84, %r34, %r82;
	shl.b32 	%r85, %r84, 2;
	add.s32 	%r12, %r40, %r85;
	add.s32 	%r86, %r32, 10;
	and.b32  	%r87, %r86, 63;
	mad.lo.s32 	%r88, %r87, %r22, %r29;
	or.b32  	%r89, %r34, %r87;
	shl.b32 	%r90, %r89, 2;
	add.s32 	%r13, %r40, %r90;
	add.s32 	%r91, %r32, 11;
	and.b32  	%r92, %r91, 63;
	mad.lo.s32 	%r93, %r92, %r22, %r29;
	or.b32  	%r94, %r34, %r92;
	shl.b32 	%r95, %r94, 2;
	add.s32 	%r14, %r40, %r95;
	add.s32 	%r96, %r32, 12;
	and.b32  	%r97, %r96, 63;
	mad.lo.s32 	%r98, %r97, %r22, %r29;
	or.b32  	%r99, %r34, %r97;
	shl.b32 	%r100, %r99, 2;
	add.s32 	%r15, %r40, %r100;
	add.s32 	%r101, %r32, 13;
	and.b32  	%r102, %r101, 63;
	mad.lo.s32 	%r103, %r102, %r22, %r29;
	or.b32  	%r104, %r34, %r102;
	shl.b32 	%r105, %r104, 2;
	add.s32 	%r16, %r40, %r105;
	add.s32 	%r106, %r32, 14;
	and.b32  	%r107, %r106, 63;
	mad.lo.s32 	%r108, %r107, %r22, %r29;
	or.b32  	%r109, %r34, %r107;
	shl.b32 	%r110, %r109, 2;
	add.s32 	%r17, %r40, %r110;
	add.s32 	%r111, %r32, 15;
	and.b32  	%r112, %r111, 63;
	mad.lo.s32 	%r113, %r112, %r22, %r29;
	or.b32  	%r114, %r34, %r112;
	shl.b32 	%r115, %r114, 2;
	add.s32 	%r18, %r40, %r115;
	mul.wide.s32 	%rd32, %r2, 4;
	mul.wide.s32 	%rd33, %r35, 4;
	add.s64 	%rd34, %rd32, %rd33;
	add.s64 	%rd75, %rd1, %rd34;
	mul.wide.u32 	%rd5, %r113, 4;
	mul.wide.u32 	%rd6, %r108, 4;
	mul.wide.u32 	%rd7, %r103, 4;
	mul.wide.u32 	%rd8, %r98, 4;
	mul.wide.u32 	%rd9, %r93, 4;
	mul.wide.u32 	%rd10, %r88, 4;
	mul.wide.u32 	%rd11, %r83, 4;
	mul.wide.u32 	%rd12, %r78, 4;
	mul.wide.u32 	%rd13, %r73, 4;
	mul.wide.u32 	%rd14, %r68, 4;
	mul.wide.u32 	%rd15, %r63, 4;
	mul.wide.u32 	%rd16, %r58, 4;
	mul.wide.u32 	%rd17, %r53, 4;
	mul.wide.u32 	%rd18, %r48, 4;
	mul.wide.u32 	%rd19, %r43, 4;
	mul.wide.u32 	%rd20, %r37, 4;
	mov.b32 	%r142, 0;
	mov.f32 	%f1671, 0f00000000;
$L__BB0_2:
	ld.global.f32 	%f53, [%rd75];
	mov.u32 	%r116, %tid.x;
	shl.b32 	%r117, %r116, 2;
	and.b32  	%r118, %r117, 252;
	shl.b32 	%r119, %r116, 6;
	and.b32  	%r120, %r119, 12288;
	or.b32  	%r121, %r120, %r118;
	mov.u32 	%r122, _ZZ10mysgemm_v7iiifPKfS0_fPfE3sa7;
	add.s32 	%r123, %r122, %r121;
	st.shared.f32 	[%r123], %f53;
	add.s64 	%rd35, %rd76, %rd20;
	ld.global.f32 	%f54, [%rd35];
	st.shared.f32 	[%r3], %f54;
	mul.wide.s32 	%rd36, %r21, 4;
	add.s64 	%rd37, %rd75, %rd36;
	ld.global.f32 	%f55, [%rd37];
	st.shared.f32 	[%r123+256], %f55;
	add.s64 	%rd38, %rd76, %rd19;
	ld.global.f32 	%f56, [%rd38];
	st.shared.f32 	[%r4], %f56;
	add.s64 	%rd39, %rd37, %rd36;
	ld.global.f32 	%f57, [%rd39];
	st.shared.f32 	[%r123+512], %f57;
	add.s64 	%rd40, %rd76, %rd18;
	ld.global.f32 	%f58, [%rd40];
	st.shared.f32 	[%r5], %f58;
	add.s64 	%rd41, %rd39, %rd36;
	ld.global.f32 	%f59, [%rd41];
	st.shared.f32 	[%r123+768], %f59;
	add.s64 	%rd42, %rd76, %rd17;
	ld.global.f32 	%f60, [%rd42];
	st.shared.f32 	[%r6], %f60;
	add.s64 	%rd43, %rd41, %rd36;
	ld.global.f32 	%f61, [%rd43];
	st.shared.f32 	[%r123+1024], %f61;
	add.s64 	%rd44, %rd76, %rd16;
	ld.global.f32 	%f62, [%rd44];
	st.shared.f32 	[%r7], %f62;
	add.s64 	%rd45, %rd43, %rd36;
	ld.global.f32 	%f63, [%rd45];
	st.shared.f32 	[%r123+1280], %f63;
	add.s64 	%rd46, %rd76, %rd15;
	ld.global.f32 	%f64, [%rd46];
	st.shared.f32 	[%r8], %f64;
	add.s64 	%rd47, %rd45, %rd36;
	ld.global.f32 	%f65, [%rd47];
	st.shared.f32 	[%r123+1536], %f65;
	add.s64 	%rd48, %rd76, %rd14;
	ld.global.f32 	%f66, [%rd48];
	st.shared.f32 	[%r9], %f66;
	add.s64 	%rd49, %rd47, %rd36;
	ld.global.f32 	%f67, [%rd49];
	st.shared.f32 	[%r123+1792], %f67;
	add.s64 	%rd50, %rd76, %rd13;
	ld.global.f32 	%f68, [%rd50];
	st.shared.f32 	[%r10], %f68;
	add.s64 	%rd51, %rd49, %rd36;
	ld.global.f32 	%f69, [%rd51];
	st.shared.f32 	[%r123+2048], %f69;
	add.s64 	%rd52, %rd76, %rd12;
	ld.global.f32 	%f70, [%rd52];
	st.shared.f32 	[%r11], %f70;
	add.s64 	%rd53, %rd51, %rd36;
	ld.global.f32 	%f71, [%rd53];
	st.shared.f32 	[%r123+2304], %f71;
	add.s64 	%rd54, %rd76, %rd11;
	ld.global.f32 	%f72, [%rd54];
	st.shared.f32 	[%r12], %f72;
	add.s64 	%rd55, %rd53, %rd36;
	ld.global.f32 	%f73, [%rd55];
	st.shared.f32 	[%r123+2560], %f73;
	add.s64 	%rd56, %rd76, %rd10;
	ld.global.f32 	%f74, [%rd56];
	st.shared.f32 	[%r13], %f74;
	add.s64 	%rd57, %rd55, %rd36;
	ld.global.f32 	%f75, [%rd57];
	st.shared.f32 	[%r123+2816], %f75;
	add.s64 	%rd58, %rd76, %rd9;
	ld.global.f32 	%f76, [%rd58];
	st.shared.f32 	[%r14], %f76;
	add.s64 	%rd59, %rd57, %rd36;
	ld.global.f32 	%f77, [%rd59];
	st.shared.f32 	[%r123+3072], %f77;
	add.s64 	%rd60, %rd76, %rd8;
	ld.global.f32 	%f78, [%rd60];
	st.shared.f32 	[%r15], %f78;
	add.s64 	%rd61, %rd59, %rd36;
	ld.global.f32 	%f79, [%rd61];
	st.shared.f32 	[%r123+3328], %f79;
	add.s64 	%rd62, %rd76, %rd7;
	ld.global.f32 	%f80, [%rd62];
	st.shared.f32 	[%r16], %f80;
	add.s64 	%rd63, %rd61, %rd36;
	ld.global.f32 	%f81, [%rd63];
	st.shared.f32 	[%r123+3584], %f81;
	add.s64 	%rd64, %rd76, %rd6;
	ld.global.f32 	%f82, [%rd64];
	st.shared.f32 	[%r17], %f82;
	add.s64 	%rd65, %rd63, %rd36;
	ld.global.f32 	%f83, [%rd65];
	st.shared.f32 	[%r123+3840], %f83;
	add.s64 	%rd66, %rd76, %rd5;
	ld.global.f32 	%f84, [%rd66];
	st.shared.f32 	[%r18], %f84;
	add.s64 	%rd76, %rd76, 256;
	bar.sync 	0;
	shl.b32 	%r124, %r116, 3;
	and.b32  	%r125, %r124, 120;
	add.s32 	%r126, %r122, %r125;
	ld.shared.f32 	%f85, [%r126];
	shr.u32 	%r127, %r116, 1;
	and.b32  	%r128, %r127, 120;
	mov.u32 	%r129, _ZZ10mysgemm_v7iiifPKfS0_fPfE3sb7;
	add.s32 	%r130, %r129, %r128;
	ld.shared.f32 	%f86, [%r130];
	fma.rn.f32 	%f87, %f85, %f86, %f1678;
	ld.shared.f32 	%f88, [%r130+4];
	fma.rn.f32 	%f89, %f85, %f88, %f1677;
	ld.shared.f32 	%f90, [%r130+128];
	fma.rn.f32 	%f91, %f85, %f90, %f1676;
	ld.shared.f32 	%f92, [%r130+132];
	fma.rn.f32 	%f93, %f85, %f92, %f1675;
	ld.shared.f32 	%f94, [%r126+4];
	fma.rn.f32 	%f95, %f94, %f86, %f1674;
	fma.rn.f32 	%f96, %f94, %f88, %f1673;
	fma.rn.f32 	%f97, %f94, %f90, %f1672;
	fma.rn.f32 	%f98, %f94, %f92, %f1671;
	ld.shared.f32 	%f99, [%r126+128];
	fma.rn.f32 	%f100, %f99, %f86, %f1679;
	fma.rn.f32 	%f101, %f99, %f88, %f1680;
	fma.rn.f32 	%f102, %f99, %f90, %f1681;
	fma.rn.f32 	%f103, %f99, %f92, %f1682;
	ld.shared.f32 	%f104, [%r126+132];
	fma.rn.f32 	%f105, %f104, %f86, %f1683;
	fma.rn.f32 	%f106, %f104, %f88, %f1684;
	fma.rn.f32 	%f107, %f104, %f90, %f1685;
	fma.rn.f32 	%f108, %f104, %f92, %f1686;
	ld.shared.f32 	%f109, [%r126+256];
	ld.shared.f32 	%f110, [%r130+256];
	fma.rn.f32 	%f111, %f109, %f110, %f87;
	ld.shared.f32 	%f112, [%r130+260];
	fma.rn.f32 	%f113, %f109, %f112, %f89;
	ld.shared.f32 	%f114, [%r130+384];
	fma.rn.f32 	%f115, %f109, %f114, %f91;
	ld.shared.f32 	%f116, [%r130+388];
	fma.rn.f32 	%f117, %f109, %f116, %f93;
	ld.shared.f32 	%f118, [%r126+260];
	fma.rn.f32 	%f119, %f118, %f110, %f95;
	fma.rn.f32 	%f120, %f118, %f112, %f96;
	fma.rn.f32 	%f121, %f118, %f114, %f97;
	fma.rn.f32 	%f122, %f118, %f116, %f98;
	ld.shared.f32 	%f123, [%r126+384];
	fma.rn.f32 	%f124, %f123, %f110, %f100;
	fma.rn.f32 	%f125, %f123, %f112, %f101;
	fma.rn.f32 	%f126, %f123, %f114, %f102;
	fma.rn.f32 	%f127, %f123, %f116, %f103;
	ld.shared.f32 	%f128, [%r126+388];
	fma.rn.f32 	%f129, %f128, %f110, %f105;
	fma.rn.f32 	%f130, %f128, %f112, %f106;
	fma.rn.f32 	%f131, %f128, %f114, %f107;
	fma.rn.f32 	%f132, %f128, %f116, %f108;
	ld.shared.f32 	%f133, [%r126+512];
	ld.shared.f32 	%f134, [%r130+512];
	fma.rn.f32 	%f135, %f133, %f134, %f111;
	ld.shared.f32 	%f136, [%r130+516];
	fma.rn.f32 	%f137, %f133, %f136, %f113;
	ld.shared.f32 	%f138, [%r130+640];
	fma.rn.f32 	%f139, %f133, %f138, %f115;
	ld.shared.f32 	%f140, [%r130+644];
	fma.rn.f32 	%f141, %f133, %f140, %f117;
	ld.shared.f32 	%f142, [%r126+516];
	fma.rn.f32 	%f143, %f142, %f134, %f119;
	fma.rn.f32 	%f144, %f142, %f136, %f120;
	fma.rn.f32 	%f145, %f142, %f138, %f121;
	fma.rn.f32 	%f146, %f142, %f140, %f122;
	ld.shared.f32 	%f147, [%r126+640];
	fma.rn.f32 	%f148, %f147, %f134, %f124;
	fma.rn.f32 	%f149, %f147, %f136, %f125;
	fma.rn.f32 	%f150, %f147, %f138, %f126;
	fma.rn.f32 	%f151, %f147, %f140, %f127;
	ld.shared.f32 	%f152, [%r126+644];
	fma.rn.f32 	%f153, %f152, %f134, %f129;
	fma.rn.f32 	%f154, %f152, %f136, %f130;
	fma.rn.f32 	%f155, %f152, %f138, %f131;
	fma.rn.f32 	%f156, %f152, %f140, %f132;
	ld.shared.f32 	%f157, [%r126+768];
	ld.shared.f32 	%f158, [%r130+768];
	fma.rn.f32 	%f159, %f157, %f158, %f135;
	ld.shared.f32 	%f160, [%r130+772];
	fma.rn.f32 	%f161, %f157, %f160, %f137;
	ld.shared.f32 	%f162, [%r130+896];
	fma.rn.f32 	%f163, %f157, %f162, %f139;
	ld.shared.f32 	%f164, [%r130+900];
	fma.rn.f32 	%f165, %f157, %f164, %f141;
	ld.shared.f32 	%f166, [%r126+772];
	fma.rn.f32 	%f167, %f166, %f158, %f143;
	fma.rn.f32 	%f168, %f166, %f160, %f144;
	fma.rn.f32 	%f169, %f166, %f162, %f145;
	fma.rn.f32 	%f170, %f166, %f164, %f146;
	ld.shared.f32 	%f171, [%r126+896];
	fma.rn.f32 	%f172, %f171, %f158, %f148;
	fma.rn.f32 	%f173, %f171, %f160, %f149;
	fma.rn.f32 	%f174, %f171, %f162, %f150;
	fma.rn.f32 	%f175, %f171, %f164, %f151;
	ld.shared.f32 	%f176, [%r126+900];
	fma.rn.f32 	%f177, %f176, %f158, %f153;
	fma.rn.f32 	%f178, %f176, %f160, %f154;
	fma.rn.f32 	%f179, %f176, %f162, %f155;
	fma.rn.f32 	%f180, %f176, %f164, %f156;
	ld.shared.f32 	%f181, [%r126+1024];
	ld.shared.f32 	%f182, [%r130+1024];
	fma.rn.f32 	%f183, %f181, %f182, %f159;
	ld.shared.f32 	%f184, [%r130+1028];
	fma.rn.f32 	%f185, %f181, %f184, %f161;
	ld.shared.f32 	%f186, [%r130+1152];
	fma.rn.f32 	%f187, %f181, %f186, %f163;
	ld.shared.f32 	%f188, [%r130+1156];
	fma.rn.f32 	%f189, %f181, %f188, %f165;
	ld.shared.f32 	%f190, [%r126+1028];
	fma.rn.f32 	%f191, %f190, %f182, %f167;
	fma.rn.f32 	%f192, %f190, %f184, %f168;
	fma.rn.f32 	%f193, %f190, %f186, %f169;
	fma.rn.f32 	%f194, %f190, %f188, %f170;
	ld.shared.f32 	%f195, [%r126+1152];
	fma.rn.f32 	%f196, %f195, %f182, %f172;
	fma.rn.f32 	%f197, %f195, %f184, %f173;
	fma.rn.f32 	%f198, %f195, %f186, %f174;
	fma.rn.f32 	%f199, %f195, %f188, %f175;
	ld.shared.f32 	%f200, [%r126+1156];
	fma.rn.f32 	%f201, %f200, %f182, %f177;
	fma.rn.f32 	%f202, %f200, %f184, %f178;
	fma.rn.f32 	%f203, %f200, %f186, %f179;
	fma.rn.f32 	%f204, %f200, %f188, %f180;
	ld.shared.f32 	%f205, [%r126+1280];
	ld.shared.f32 	%f206, [%r130+1280];
	fma.rn.f32 	%f207, %f205, %f206, %f183;
	ld.shared.f32 	%f208, [%r130+1284];
	fma.rn.f32 	%f209, %f205, %f208, %f185;
	ld.shared.f32 	%f210, [%r130+1408];
	fma.rn.f32 	%f211, %f205, %f210, %f187;
	ld.shared.f32 	%f212, [%r130+1412];
	fma.rn.f32 	%f213, %f205, %f212, %f189;
	ld.shared.f32 	%f214, [%r126+1284];
	fma.rn.f32 	%f215, %f214, %f206, %f191;
	fma.rn.f32 	%f216, %f214, %f208, %f192;
	fma.rn.f32 	%f217, %f214, %f210, %f193;
	fma.rn.f32 	%f218, %f214, %f212, %f194;
	ld.shared.f32 	%f219, [%r126+1408];
	fma.rn.f32 	%f220, %f219, %f206, %f196;
	fma.rn.f32 	%f221, %f219, %f208, %f197;
	fma.rn.f32 	%f222, %f219, %f210, %f198;
	fma.rn.f32 	%f223, %f219, %f212, %f199;
	ld.shared.f32 	%f224, [%r126+1412];
	fma.rn.f32 	%f225, %f224, %f206, %f201;
	fma.rn.f32 	%f226, %f224, %f208, %f202;
	fma.rn.f32 	%f227, %f224, %f210, %f203;
	fma.rn.f32 	%f228, %f224, %f212, %f204;
	ld.shared.f32 	%f229, [%r126+1536];
	ld.shared.f32 	%f230, [%r130+1536];
	fma.rn.f32 	%f231, %f229, %f230, %f207;
	ld.shared.f32 	%f232, [%r130+1540];
	fma.rn.f32 	%f233, %f229, %f232, %f209;
	ld.shared.f32 	%f234, [%r130+1664];
	fma.rn.f32 	%f235, %f229, %f234, %f211;
	ld.shared.f32 	%f236, [%r130+1668];
	fma.rn.f32 	%f237, %f229, %f236, %f213;
	ld.shared.f32 	%f238, [%r126+1540];
	fma.rn.f32 	%f239, %f238, %f230, %f215;
	fma.rn.f32 	%f240, %f238, %f232, %f216;
	fma.rn.f32 	%f241, %f238, %f234, %f217;
	fma.rn.f32 	%f242, %f238, %f236, %f218;
	ld.shared.f32 	%f243, [%r126+1664];
	fma.rn.f32 	%f244, %f243, %f230, %f220;
	fma.rn.f32 	%f245, %f243, %f232, %f221;
	fma.rn.f32 	%f246, %f243, %f234, %f222;
	fma.rn.f32 	%f247, %f243, %f236, %f223;
	ld.shared.f32 	%f248, [%r126+1668];
	fma.rn.f32 	%f249, %f248, %f230, %f225;
	fma.rn.f32 	%f250, %f248, %f232, %f226;
	fma.rn.f32 	%f251, %f248, %f234, %f227;
	fma.rn.f32 	%f252, %f248, %f236, %f228;
	ld.shared.f32 	%f253, [%r126+1792];
	ld.shared.f32 	%f254, [%r130+1792];
	fma.rn.f32 	%f255, %f253, %f254, %f231;
	ld.shared.f32 	%f256, [%r130+1796];
	fma.rn.f32 	%f257, %f253, %f256, %f233;
	ld.shared.f32 	%f258, [%r130+1920];
	fma.rn.f32 	%f259, %f253, %f258, %f235;
	ld.shared.f32 	%f260, [%r130+1924];
	fma.rn.f32 	%f261, %f253, %f260, %f237;
	ld.shared.f32 	%f262, [%r126+1796];
	fma.rn.f32 	%f263, %f262, %f254, %f239;
	fma.rn.f32 	%f264, %f262, %f256, %f240;
	fma.rn.f32 	%f265, %f262, %f258, %f241;
	fma.rn.f32 	%f266, %f262, %f260, %f242;
	ld.shared.f32 	%f267, [%r126+1920];
	fma.rn.f32 	%f268, %f267, %f254, %f244;
	fma.rn.f32 	%f269, %f267, %f256, %f245;
	fma.rn.f32 	%f270, %f267, %f258, %f246;
	fma.rn.f32 	%f271, %f267, %f260, %f247;
	ld.shared.f32 	%f272, [%r126+1924];
	fma.rn.f32 	%f273, %f272, %f254, %f249;
	fma.rn.f32 	%f274, %f272, %f256, %f250;
	fma.rn.f32 	%f275, %f272, %f258, %f251;
	fma.rn.f32 	%f276, %f272, %f260, %f252;
	ld.shared.f32 	%f277, [%r126+2048];
	ld.shared.f32 	%f278, [%r130+2048];
	fma.rn.f32 	%f279, %f277, %f278, %f255;
	ld.shared.f32 	%f280, [%r130+2052];
	fma.rn.f32 	%f281, %f277, %f280, %f257;
	ld.shared.f32 	%f282, [%r130+2176];
	fma.rn.f32 	%f283, %f277, %f282, %f259;
	ld.shared.f32 	%f284, [%r130+2180];
	fma.rn.f32 	%f285, %f277, %f284, %f261;
	ld.shared.f32 	%f286, [%r126+2052];
	fma.rn.f32 	%f287, %f286, %f278, %f263;
	fma.rn.f32 	%f288, %f286, %f280, %f264;
	fma.rn.f32 	%f289, %f286, %f282, %f265;
	fma.rn.f32 	%f290, %f286, %f284, %f266;
	ld.shared.f32 	%f291, [%r126+2176];
	fma.rn.f32 	%f292, %f291, %f278, %f268;
	fma.rn.f32 	%f293, %f291, %f280, %f269;
	fma.rn.f32 	%f294, %f291, %f282, %f270;
	fma.rn.f32 	%f295, %f291, %f284, %f271;
	ld.shared.f32 	%f296, [%r126+2180];
	fma.rn.f32 	%f297, %f296, %f278, %f273;
	fma.rn.f32 	%f298, %f296, %f280, %f274;
	fma.rn.f32 	%f299, %f296, %f282, %f275;
	fma.rn.f32 	%f300, %f296, %f284, %f276;
	ld.shared.f32 	%f301, [%r126+2304];
	ld.shared.f32 	%f302, [%r130+2304];
	fma.rn.f32 	%f303, %f301, %f302, %f279;
	ld.shared.f32 	%f304, [%r130+2308];
	fma.rn.f32 	%f305, %f301, %f304, %f281;
	ld.shared.f32 	%f306, [%r130+2432];
	fma.rn.f32 	%f307, %f301, %f306, %f283;
	ld.shared.f32 	%f308, [%r130+2436];
	fma.rn.f32 	%f309, %f301, %f308, %f285;
	ld.shared.f32 	%f310, [%r126+2308];
	fma.rn.f32 	%f311, %f310, %f302, %f287;
	fma.rn.f32 	%f312, %f310, %f304, %f288;
	fma.rn.f32 	%f313, %f310, %f306, %f289;
	fma.rn.f32 	%f314, %f310, %f308, %f290;
	ld.shared.f32 	%f315, [%r126+2432];
	fma.rn.f32 	%f316, %f315, %f302, %f292;
	fma.rn.f32 	%f317, %f315, %f304, %f293;
	fma.rn.f32 	%f318, %f315, %f306, %f294;
	fma.rn.f32 	%f319, %f315, %f308, %f295;
	ld.shared.f32 	%f320, [%r126+2436];
	fma.rn.f32 	%f321, %f320, %f302, %f297;
	fma.rn.f32 	%f322, %f320, %f304, %f298;
	fma.rn.f32 	%f323, %f320, %f306, %f299;
	fma.rn.f32 	%f324, %f320, %f308, %f300;
	ld.shared.f32 	%f325, [%r126+2560];
	ld.shared.f32 	%f326, [%r130+2560];
	fma.rn.f32 	%f327, %f325, %f326, %f303;
	ld.shared.f32 	%f328, [%r130+2564];
	fma.rn.f32 	%f329, %f325, %f328, %f305;
	ld.shared.f32 	%f330, [%r130+2688];
	fma.rn.f32 	%f331, %f325, %f330, %f307;
	ld.shared.f32 	%f332, [%r130+2692];
	fma.rn.f32 	%f333, %f325, %f332, %f309;
	ld.shared.f32 	%f334, [%r126+2564];
	fma.rn.f32 	%f335, %f334, %f326, %f311;
	fma.rn.f32 	%f336, %f334, %f328, %f312;
	fma.rn.f32 	%f337, %f334, %f330, %f313;
	fma.rn.f32 	%f338, %f334, %f332, %f314;
	ld.shared.f32 	%f339, [%r126+2688];
	fma.rn.f32 	%f340, %f339, %f326, %f316;
	fma.rn.f32 	%f341, %f339, %f328, %f317;
	fma.rn.f32 	%f342, %f339, %f330, %f318;
	fma.rn.f32 	%f343, %f339, %f332, %f319;
	ld.shared.f32 	%f344, [%r126+2692];
	fma.rn.f32 	%f345, %f344, %f326, %f321;
	fma.rn.f32 	%f346, %f344, %f328, %f322;
	fma.rn.f32 	%f347, %f344, %f330, %f323;
	fma.rn.f32 	%f348, %f344, %f332, %f324;
	ld.shared.f32 	%f349, [%r126+2816];
	ld.shared.f32 	%f350, [%r130+2816];
	fma.rn.f32 	%f351, %f349, %f350, %f327;
	ld.shared.f32 	%f352, [%r130+2820];
	fma.rn.f32 	%f353, %f349, %f352, %f329;
	ld.shared.f32 	%f354, [%r130+2944];
	fma.rn.f32 	%f355, %f349, %f354, %f331;
	ld.shared.f32 	%f356, [%r130+2948];
	fma.rn.f32 	%f357, %f349, %f356, %f333;
	ld.shared.f32 	%f358, [%r126+2820];
	fma.rn.f32 	%f359, %f358, %f350, %f335;
	fma.rn.f32 	%f360, %f358, %f352, %f336;
	fma.rn.f32 	%f361, %f358, %f354, %f337;
	fma.rn.f32 	%f362, %f358, %f356, %f338;
	ld.shared.f32 	%f363, [%r126+2944];
	fma.rn.f32 	%f364, %f363, %f350, %f340;
	fma.rn.f32 	%f365, %f363, %f352, %f341;
	fma.rn.f32 	%f366, %f363, %f354, %f342;
	fma.rn.f32 	%f367, %f363, %f356, %f343;
	ld.shared.f32 	%f368, [%r126+2948];
	fma.rn.f32 	%f369, %f368, %f350, %f345;
	fma.rn.f32 	%f370, %f368, %f352, %f346;
	fma.rn.f32 	%f371, %f368, %f354, %f347;
	fma.rn.f32 	%f372, %f368, %f356, %f348;
	ld.shared.f32 	%f373, [%r126+3072];
	ld.shared.f32 	%f374, [%r130+3072];
	fma.rn.f32 	%f375, %f373, %f374, %f351;
	ld.shared.f32 	%f376, [%r130+3076];
	fma.rn.f32 	%f377, %f373, %f376, %f353;
	ld.shared.f32 	%f378, [%r130+3200];
	fma.rn.f32 	%f379, %f373, %f378, %f355;
	ld.shared.f32 	%f380, [%r130+3204];
	fma.rn.f32 	%f381, %f373, %f380, %f357;
	ld.shared.f32 	%f382, [%r126+3076];
	fma.rn.f32 	%f383, %f382, %f374, %f359;
	fma.rn.f32 	%f384, %f382, %f376, %f360;
	fma.rn.f32 	%f385, %f382, %f378, %f361;
	fma.rn.f32 	%f386, %f382, %f380, %f362;
	ld.shared.f32 	%f387, [%r126+3200];
	fma.rn.f32 	%f388, %f387, %f374, %f364;
	fma.rn.f32 	%f389, %f387, %f376, %f365;
	fma.rn.f32 	%f390, %f387, %f378, %f366;
	fma.rn.f32 	%f391, %f387, %f380, %f367;
	ld.shared.f32 	%f392, [%r126+3204];
	fma.rn.f32 	%f393, %f392, %f374, %f369;
	fma.rn.f32 	%f394, %f392, %f376, %f370;
	fma.rn.f32 	%f395, %f392, %f378, %f371;
	fma.rn.f32 	%f396, %f392, %f380, %f372;
	ld.shared.f32 	%f397, [%r126+3328];
	ld.shared.f32 	%f398, [%r130+3328];
	fma.rn.f32 	%f399, %f397, %f398, %f375;
	ld.shared.f32 	%f400, [%r130+3332];
	fma.rn.f32 	%f401, %f397, %f400, %f377;
	ld.shared.f32 	%f402, [%r130+3456];
	fma.rn.f32 	%f403, %f397, %f402, %f379;
	ld.shared.f32 	%f404, [%r130+3460];
	fma.rn.f32 	%f405, %f397, %f404, %f381;
	ld.shared.f32 	%f406, [%r126+3332];
	fma.rn.f32 	%f407, %f406, %f398, %f383;
	fma.rn.f32 	%f408, %f406, %f400, %f384;
	fma.rn.f32 	%f409, %f406, %f402, %f385;
	fma.rn.f32 	%f410, %f406, %f404, %f386;
	ld.shared.f32 	%f411, [%r126+3456];
	fma.rn.f32 	%f412, %f411, %f398, %f388;
	fma.rn.f32 	%f413, %f411, %f400, %f389;
	fma.rn.f32 	%f414, %f411, %f402, %f390;
	fma.rn.f32 	%f415, %f411, %f404, %f391;
	ld.shared.f32 	%f416, [%r126+3460];
	fma.rn.f32 	%f417, %f416, %f398, %f393;
	fma.rn.f32 	%f418, %f416, %f400, %f394;
	fma.rn.f32 	%f419, %f416, %f402, %f395;
	fma.rn.f32 	%f420, %f416, %f404, %f396;
	ld.shared.f32 	%f421, [%r126+3584];
	ld.shared.f32 	%f422, [%r130+3584];
	fma.rn.f32 	%f423, %f421, %f422, %f399;
	ld.shared.f32 	%f424, [%r130+3588];
	fma.rn.f32 	%f425, %f421, %f424, %f401;
	ld.shared.f32 	%f426, [%r130+3712];
	fma.rn.f32 	%f427, %f421, %f426, %f403;
	ld.shared.f32 	%f428, [%r130+3716];
	fma.rn.f32 	%f429, %f421, %f428, %f405;
	ld.shared.f32 	%f430, [%r126+3588];
	fma.rn.f32 	%f431, %f430, %f422, %f407;
	fma.rn.f32 	%f432, %f430, %f424, %f408;
	fma.rn.f32 	%f433, %f430, %f426, %f409;
	fma.rn.f32 	%f434, %f430, %f428, %f410;
	ld.shared.f32 	%f435, [%r126+3712];
	fma.rn.f32 	%f436, %f435, %f422, %f412;
	fma.rn.f32 	%f437, %f435, %f424, %f413;
	fma.rn.f32 	%f438, %f435, %f426, %f414;
	fma.rn.f32 	%f439, %f435, %f428, %f415;
	ld.shared.f32 	%f440, [%r126+3716];
	fma.rn.f32 	%f441, %f440, %f422, %f417;
	fma.rn.f32 	%f442, %f440, %f424, %f418;
	fma.rn.f32 	%f443, %f440, %f426, %f419;
	fma.rn.f32 	%f444, %f440, %f428, %f420;
	ld.shared.f32 	%f445, [%r126+3840];
	ld.shared.f32 	%f446, [%r130+3840];
	fma.rn.f32 	%f447, %f445, %f446, %f423;
	ld.shared.f32 	%f448, [%r130+3844];
	fma.rn.f32 	%f449, %f445, %f448, %f425;
	ld.shared.f32 	%f450, [%r130+3968];
	fma.rn.f32 	%f451, %f445, %f450, %f427;
	ld.shared.f32 	%f452, [%r130+3972];
	fma.rn.f32 	%f453, %f445, %f452, %f429;
	ld.shared.f32 	%f454, [%r126+3844];
	fma.rn.f32 	%f455, %f454, %f446, %f431;
	fma.rn.f32 	%f456, %f454, %f448, %f432;
	fma.rn.f32 	%f457, %f454, %f450, %f433;
	fma.rn.f32 	%f458, %f454, %f452, %f434;
	ld.shared.f32 	%f459, [%r126+3968];
	fma.rn.f32 	%f460, %f459, %f446, %f436;
	fma.rn.f32 	%f461, %f459, %f448, %f437;
	fma.rn.f32 	%f462, %f459, %f450, %f438;
	fma.rn.f32 	%f463, %f459, %f452, %f439;
	ld.shared.f32 	%f464, [%r126+3972];
	fma.rn.f32 	%f465, %f464, %f446, %f441;
	fma.rn.f32 	%f466, %f464, %f448, %f442;
	fma.rn.f32 	%f467, %f464, %f450, %f443;
	fma.rn.f32 	%f468, %f464, %f452, %f444;
	ld.shared.f32 	%f469, [%r126+4096];
	ld.shared.f32 	%f470, [%r130+4096];
	fma.rn.f32 	%f471, %f469, %f470, %f447;
	ld.shared.f32 	%f472, [%r130+4100];
	fma.rn.f32 	%f473, %f469, %f472, %f449;
	ld.shared.f32 	%f474, [%r130+4224];
	fma.rn.f32 	%f475, %f469, %f474, %f451;
	ld.shared.f32 	%f476, [%r130+4228];
	fma.rn.f32 	%f477, %f469, %f476, %f453;
	ld.shared.f32 	%f478, [%r126+4100];
	fma.rn.f32 	%f479, %f478, %f470, %f455;
	fma.rn.f32 	%f480, %f478, %f472, %f456;
	fma.rn.f32 	%f481, %f478, %f474, %f457;
	fma.rn.f32 	%f482, %f478, %f476, %f458;
	ld.shared.f32 	%f483, [%r126+4224];
	fma.rn.f32 	%f484, %f483, %f470, %f460;
	fma.rn.f32 	%f485, %f483, %f472, %f461;
	fma.rn.f32 	%f486, %f483, %f474, %f462;
	fma.rn.f32 	%f487, %f483, %f476, %f463;
	ld.shared.f32 	%f488, [%r126+4228];
	fma.rn.f32 	%f489, %f488, %f470, %f465;
	fma.rn.f32 	%f490, %f488, %f472, %f466;
	fma.rn.f32 	%f491, %f488, %f474, %f467;
	fma.rn.f32 	%f492, %f488, %f476, %f468;
	ld.shared.f32 	%f493, [%r126+4352];
	ld.shared.f32 	%f494, [%r130+4352];
	fma.rn.f32 	%f495, %f493, %f494, %f471;
	ld.shared.f32 	%f496, [%r130+4356];
	fma.rn.f32 	%f497, %f493, %f496, %f473;
	ld.shared.f32 	%f498, [%r130+4480];
	fma.rn.f32 	%f499, %f493, %f498, %f475;
	ld.shared.f32 	%f500, [%r130+4484];
	fma.rn.f32 	%f501, %f493, %f500, %f477;
	ld.shared.f32 	%f502, [%r126+4356];
	fma.rn.f32 	%f503, %f502, %f494, %f479;
	fma.rn.f32 	%f504, %f502, %f496, %f480;
	fma.rn.f32 	%f505, %f502, %f498, %f481;
	fma.rn.f32 	%f506, %f502, %f500, %f482;
	ld.shared.f32 	%f507, [%r126+4480];
	fma.rn.f32 	%f508, %f507, %f494, %f484;
	fma.rn.f32 	%f509, %f507, %f496, %f485;
	fma.rn.f32 	%f510, %f507, %f498, %f486;
	fma.rn.f32 	%f511, %f507, %f500, %f487;
	ld.shared.f32 	%f512, [%r126+4484];
	fma.rn.f32 	%f513, %f512, %f494, %f489;
	fma.rn.f32 	%f514, %f512, %f496, %f490;
	fma.rn.f32 	%f515, %f512, %f498, %f491;
	fma.rn.f32 	%f516, %f512, %f500, %f492;
	ld.shared.f32 	%f517, [%r126+4608];
	ld.shared.f32 	%f518, [%r130+4608];
	fma.rn.f32 	%f519, %f517, %f518, %f495;
	ld.shared.f32 	%f520, [%r130+4612];
	fma.rn.f32 	%f521, %f517, %f520, %f497;
	ld.shared.f32 	%f522, [%r130+4736];
	fma.rn.f32 	%f523, %f517, %f522, %f499;
	ld.shared.f32 	%f524, [%r130+4740];
	fma.rn.f32 	%f525, %f517, %f524, %f501;
	ld.shared.f32 	%f526, [%r126+4612];
	fma.rn.f32 	%f527, %f526, %f518, %f503;
	fma.rn.f32 	%f528, %f526, %f520, %f504;
	fma.rn.f32 	%f529, %f526, %f522, %f505;
	fma.rn.f32 	%f530, %f526, %f524, %f506;
	ld.shared.f32 	%f531, [%r126+4736];
	fma.rn.f32 	%f532, %f531, %f518, %f508;
	fma.rn.f32 	%f533, %f531, %f520, %f509;
	fma.rn.f32 	%f534, %f531, %f522, %f510;
	fma.rn.f32 	%f535, %f531, %f524, %f511;
	ld.shared.f32 	%f536, [%r126+4740];
	fma.rn.f32 	%f537, %f536, %f518, %f513;
	fma.rn.f32 	%f538, %f536, %f520, %f514;
	fma.rn.f32 	%f539, %f536, %f522, %f515;
	fma.rn.f32 	%f540, %f536, %f524, %f516;
	ld.shared.f32 	%f541, [%r126+4864];
	ld.shared.f32 	%f542, [%r130+4864];
	fma.rn.f32 	%f543, %f541, %f542, %f519;
	ld.shared.f32 	%f544, [%r130+4868];
	fma.rn.f32 	%f545, %f541, %f544, %f521;
	ld.shared.f32 	%f546, [%r130+4992];
	fma.rn.f32 	%f547, %f541, %f546, %f523;
	ld.shared.f32 	%f548, [%r130+4996];
	fma.rn.f32 	%f549, %f541, %f548, %f525;
	ld.shared.f32 	%f550, [%r126+4868];
	fma.rn.f32 	%f551, %f550, %f542, %f527;
	fma.rn.f32 	%f552, %f550, %f544, %f528;
	fma.rn.f32 	%f553, %f550, %f546, %f529;
	fma.rn.f32 	%f554, %f550, %f548, %f530;
	ld.shared.f32 	%f555, [%r126+4992];
	fma.rn.f32 	%f556, %f555, %f542, %f532;
	fma.rn.f32 	%f557, %f555, %f544, %f533;
	fma.rn.f32 	%f558, %f555, %f546, %f534;
	fma.rn.f32 	%f559, %f555, %f548, %f535;
	ld.shared.f32 	%f560, [%r126+4996];
	fma.rn.f32 	%f561, %f560, %f542, %f537;
	fma.rn.f32 	%f562, %f560, %f544, %f538;
	fma.rn.f32 	%f563, %f560, %f546, %f539;
	fma.rn.f32 	%f564, %f560, %f548, %f540;
	ld.shared.f32 	%f565, [%r126+5120];
	ld.shared.f32 	%f566, [%r130+5120];
	fma.rn.f32 	%f567, %f565, %f566, %f543;
	ld.shared.f32 	%f568, [%r130+5124];
	fma.rn.f32 	%f569, %f565, %f568, %f545;
	ld.shared.f32 	%f570, [%r130+5248];
	fma.rn.f32 	%f571, %f565, %f570, %f547;
	ld.shared.f32 	%f572, [%r130+5252];
	fma.rn.f32 	%f573, %f565, %f572, %f549;
	ld.shared.f32 	%f574, [%r126+5124];
	fma.rn.f32 	%f575, %f574, %f566, %f551;
	fma.rn.f32 	%f576, %f574, %f568, %f552;
	fma.rn.f32 	%f577, %f574, %f570, %f553;
	fma.rn.f32 	%f578, %f574, %f572, %f554;
	ld.shared.f32 	%f579, [%r126+5248];
	fma.rn.f32 	%f580, %f579, %f566, %f556;
	fma.rn.f32 	%f581, %f579, %f568, %f557;
	fma.rn.f32 	%f582, %f579, %f570, %f558;
	fma.rn.f32 	%f583, %f579, %f572, %f559;
	ld.shared.f32 	%f584, [%r126+5252];
	fma.rn.f32 	%f585, %f584, %f566, %f561;
	fma.rn.f32 	%f586, %f584, %f568, %f562;
	fma.rn.f32 	%f587, %f584, %f570, %f563;
	fma.rn.f32 	%f588, %f584, %f572, %f564;
	ld.shared.f32 	%f589, [%r126+5376];
	ld.shared.f32 	%f590, [%r130+5376];
	fma.rn.f32 	%f591, %f589, %f590, %f567;
	ld.shared.f32 	%f592, [%r130+5380];
	fma.rn.f32 	%f593, %f589, %f592, %f569;
	ld.shared.f32 	%f594, [%r130+5504];
	fma.rn.f32 	%f595, %f589, %f594, %f571;
	ld.shared.f32 	%f596, [%r130+5508];
	fma.rn.f32 	%f597, %f589, %f596, %f573;
	ld.shared.f32 	%f598, [%r126+5380];
	fma.rn.f32 	%f599, %f598, %f590, %f575;
	fma.rn.f32 	%f600, %f598, %f592, %f576;
	fma.rn.f32 	%f601, %f598, %f594, %f577;
	fma.rn.f32 	%f602, %f598, %f596, %f578;
	ld.shared.f32 	%f603, [%r126+5504];
	fma.rn.f32 	%f604, %f603, %f590, %f580;
	fma.rn.f32 	%f605, %f603, %f592, %f581;
	fma.rn.f32 	%f606, %f603, %f594, %f582;
	fma.rn.f32 	%f607, %f603, %f596, %f583;
	ld.shared.f32 	%f608, [%r126+5508];
	fma.rn.f32 	%f609, %f608, %f590, %f585;
	fma.rn.f32 	%f610, %f608, %f592, %f586;
	fma.rn.f32 	%f611, %f608, %f594, %f587;
	fma.rn.f32 	%f612, %f608, %f596, %f588;
	ld.shared.f32 	%f613, [%r126+5632];
	ld.shared.f32 	%f614, [%r130+5632];
	fma.rn.f32 	%f615, %f613, %f614, %f591;
	ld.shared.f32 	%f616, [%r130+5636];
	fma.rn.f32 	%f617, %f613, %f616, %f593;
	ld.shared.f32 	%f618, [%r130+5760];
	fma.rn.f32 	%f619, %f613, %f618, %f595;
	ld.shared.f32 	%f620, [%r130+5764];
	fma.rn.f32 	%f621, %f613, %f620, %f597;
	ld.shared.f32 	%f622, [%r126+5636];
	fma.rn.f32 	%f623, %f622, %f614, %f599;
	fma.rn.f32 	%f624, %f622, %f616, %f600;
	fma.rn.f32 	%f625, %f622, %f618, %f601;
	fma.rn.f32 	%f626, %f622, %f620, %f602;
	ld.shared.f32 	%f627, [%r126+5760];
	fma.rn.f32 	%f628, %f627, %f614, %f604;
	fma.rn.f32 	%f629, %f627, %f616, %f605;
	fma.rn.f32 	%f630, %f627, %f618, %f606;
	fma.rn.f32 	%f631, %f627, %f620, %f607;
	ld.shared.f32 	%f632, [%r126+5764];
	fma.rn.f32 	%f633, %f632, %f614, %f609;
	fma.rn.f32 	%f634, %f632, %f616, %f610;
	fma.rn.f32 	%f635, %f632, %f618, %f611;
	fma.rn.f32 	%f636, %f632, %f620, %f612;
	ld.shared.f32 	%f637, [%r126+5888];
	ld.shared.f32 	%f638, [%r130+5888];
	fma.rn.f32 	%f639, %f637, %f638, %f615;
	ld.shared.f32 	%f640, [%r130+5892];
	fma.rn.f32 	%f641, %f637, %f640, %f617;
	ld.shared.f32 	%f642, [%r130+6016];
	fma.rn.f32 	%f643, %f637, %f642, %f619;
	ld.shared.f32 	%f644, [%r130+6020];
	fma.rn.f32 	%f645, %f637, %f644, %f621;
	ld.shared.f32 	%f646, [%r126+5892];
	fma.rn.f32 	%f647, %f646, %f638, %f623;
	fma.rn.f32 	%f648, %f646, %f640, %f624;
	fma.rn.f32 	%f649, %f646, %f642, %f625;
	fma.rn.f32 	%f650, %f646, %f644, %f626;
	ld.shared.f32 	%f651, [%r126+6016];
	fma.rn.f32 	%f652, %f651, %f638, %f628;
	fma.rn.f32 	%f653, %f651, %f640, %f629;
	fma.rn.f32 	%f654, %f651, %f642, %f630;
	fma.rn.f32 	%f655, %f651, %f644, %f631;
	ld.shared.f32 	%f656, [%r126+6020];
	fma.rn.f32 	%f657, %f656, %f638, %f633;
	fma.rn.f32 	%f658, %f656, %f640, %f634;
	fma.rn.f32 	%f659, %f656, %f642, %f635;
	fma.rn.f32 	%f660, %f656, %f644, %f636;
	ld.shared.f32 	%f661, [%r126+6144];
	ld.shared.f32 	%f662, [%r130+6144];
	fma.rn.f32 	%f663, %f661, %f662, %f639;
	ld.shared.f32 	%f664, [%r130+6148];
	fma.rn.f32 	%f665, %f661, %f664, %f641;
	ld.shared.f32 	%f666, [%r130+6272];
	fma.rn.f32 	%f667, %f661, %f666, %f643;
	ld.shared.f32 	%f668, [%r130+6276];
	fma.rn.f32 	%f669, %f661, %f668, %f645;
	ld.shared.f32 	%f670, [%r126+6148];
	fma.rn.f32 	%f671, %f670, %f662, %f647;
	fma.rn.f32 	%f672, %f670, %f664, %f648;
	fma.rn.f32 	%f673, %f670, %f666, %f649;
	fma.rn.f32 	%f674, %f670, %f668, %f650;
	ld.shared.f32 	%f675, [%r126+6272];
	fma.rn.f32 	%f676, %f675, %f662, %f652;
	fma.rn.f32 	%f677, %f675, %f664, %f653;
	fma.rn.f32 	%f678, %f675, %f666, %f654;
	fma.rn.f32 	%f679, %f675, %f668, %f655;
	ld.shared.f32 	%f680, [%r126+6276];
	fma.rn.f32 	%f681, %f680, %f662, %f657;
	fma.rn.f32 	%f682, %f680, %f664, %f658;
	fma.rn.f32 	%f683, %f680, %f666, %f659;
	fma.rn.f32 	%f684, %f680, %f668, %f660;
	ld.shared.f32 	%f685, [%r126+6400];
	ld.shared.f32 	%f686, [%r130+6400];
	fma.rn.f32 	%f687, %f685, %f686, %f663;
	ld.shared.f32 	%f688, [%r130+6404];
	fma.rn.f32 	%f689, %f685, %f688, %f665;
	ld.shared.f32 	%f690, [%r130+6528];
	fma.rn.f32 	%f691, %f685, %f690, %f667;
	ld.shared.f32 	%f692, [%r130+6532];
	fma.rn.f32 	%f693, %f685, %f692, %f669;
	ld.shared.f32 	%f694, [%r126+6404];
	fma.rn.f32 	%f695, %f694, %f686, %f671;
	fma.rn.f32 	%f696, %f694, %f688, %f672;
	fma.rn.f32 	%f697, %f694, %f690, %f673;
	fma.rn.f32 	%f698, %f694, %f692, %f674;
	ld.shared.f32 	%f699, [%r126+6528];
	fma.rn.f32 	%f700, %f699, %f686, %f676;
	fma.rn.f32 	%f701, %f699, %f688, %f677;
	fma.rn.f32 	%f702, %f699, %f690, %f678;
	fma.rn.f32 	%f703, %f699, %f692, %f679;
	ld.shared.f32 	%f704, [%r126+6532];
	fma.rn.f32 	%f705, %f704, %f686, %f681;
	fma.rn.f32 	%f706, %f704, %f688, %f682;
	fma.rn.f32 	%f707, %f704, %f690, %f683;
	fma.rn.f32 	%f708, %f704, %f692, %f684;
	ld.shared.f32 	%f709, [%r126+6656];
	ld.shared.f32 	%f710, [%r130+6656];
	fma.rn.f32 	%f711, %f709, %f710, %f687;
	ld.shared.f32 	%f712, [%r130+6660];
	fma.rn.f32 	%f713, %f709, %f712, %f689;
	ld.shared.f32 	%f714, [%r130+6784];
	fma.rn.f32 	%f715, %f709, %f714, %f691;
	ld.shared.f32 	%f716, [%r130+6788];
	fma.rn.f32 	%f717, %f709, %f716, %f693;
	ld.shared.f32 	%f718, [%r126+6660];
	fma.rn.f32 	%f719, %f718, %f710, %f695;
	fma.rn.f32 	%f720, %f718, %f712, %f696;
	fma.rn.f32 	%f721, %f718, %f714, %f697;
	fma.rn.f32 	%f722, %f718, %f716, %f698;
	ld.shared.f32 	%f723, [%r126+6784];
	fma.rn.f32 	%f724, %f723, %f710, %f700;
	fma.rn.f32 	%f725, %f723, %f712, %f701;
	fma.rn.f32 	%f726, %f723, %f714, %f702;
	fma.rn.f32 	%f727, %f723, %f716, %f703;
	ld.shared.f32 	%f728, [%r126+6788];
	fma.rn.f32 	%f729, %f728, %f710, %f705;
	fma.rn.f32 	%f730, %f728, %f712, %f706;
	fma.rn.f32 	%f731, %f728, %f714, %f707;
	fma.rn.f32 	%f732, %f728, %f716, %f708;
	ld.shared.f32 	%f733, [%r126+6912];
	ld.shared.f32 	%f734, [%r130+6912];
	fma.rn.f32 	%f735, %f733, %f734, %f711;
	ld.shared.f32 	%f736, [%r130+6916];
	fma.rn.f32 	%f737, %f733, %f736, %f713;
	ld.shared.f32 	%f738, [%r130+7040];
	fma.rn.f32 	%f739, %f733, %f738, %f715;
	ld.shared.f32 	%f740, [%r130+7044];
	fma.rn.f32 	%f741, %f733, %f740, %f717;
	ld.shared.f32 	%f742, [%r126+6916];
	fma.rn.f32 	%f743, %f742, %f734, %f719;
	fma.rn.f32 	%f744, %f742, %f736, %f720;
	fma.rn.f32 	%f745, %f742, %f738, %f721;
	fma.rn.f32 	%f746, %f742, %f740, %f722;
	ld.shared.f32 	%f747, [%r126+7040];
	fma.rn.f32 	%f748, %f747, %f734, %f724;
	fma.rn.f32 	%f749, %f747, %f736, %f725;
	fma.rn.f32 	%f750, %f747, %f738, %f726;
	fma.rn.f32 	%f751, %f747, %f740, %f727;
	ld.shared.f32 	%f752, [%r126+7044];
	fma.rn.f32 	%f753, %f752, %f734, %f729;
	fma.rn.f32 	%f754, %f752, %f736, %f730;
	fma.rn.f32 	%f755, %f752, %f738, %f731;
	fma.rn.f32 	%f756, %f752, %f740, %f732;
	ld.shared.f32 	%f757, [%r126+7168];
	ld.shared.f32 	%f758, [%r130+7168];
	fma.rn.f32 	%f759, %f757, %f758, %f735;
	ld.shared.f32 	%f760, [%r130+7172];
	fma.rn.f32 	%f761, %f757, %f760, %f737;
	ld.shared.f32 	%f762, [%r130+7296];
	fma.rn.f32 	%f763, %f757, %f762, %f739;
	ld.shared.f32 	%f764, [%r130+7300];
	fma.rn.f32 	%f765, %f757, %f764, %f741;
	ld.shared.f32 	%f766, [%r126+7172];
	fma.rn.f32 	%f767, %f766, %f758, %f743;
	fma.rn.f32 	%f768, %f766, %f760, %f744;
	fma.rn.f32 	%f769, %f766, %f762, %f745;
	fma.rn.f32 	%f770, %f766, %f764, %f746;
	ld.shared.f32 	%f771, [%r126+7296];
	fma.rn.f32 	%f772, %f771, %f758, %f748;
	fma.rn.f32 	%f773, %f771, %f760, %f749;
	fma.rn.f32 	%f774, %f771, %f762, %f750;
	fma.rn.f32 	%f775, %f771, %f764, %f751;
	ld.shared.f32 	%f776, [%r126+7300];
	fma.rn.f32 	%f777, %f776, %f758, %f753;
	fma.rn.f32 	%f778, %f776, %f760, %f754;
	fma.rn.f32 	%f779, %f776, %f762, %f755;
	fma.rn.f32 	%f780, %f776, %f764, %f756;
	ld.shared.f32 	%f781, [%r126+7424];
	ld.shared.f32 	%f782, [%r130+7424];
	fma.rn.f32 	%f783, %f781, %f782, %f759;
	ld.shared.f32 	%f784, [%r130+7428];
	fma.rn.f32 	%f785, %f781, %f784, %f761;
	ld.shared.f32 	%f786, [%r130+7552];
	fma.rn.f32 	%f787, %f781, %f786, %f763;
	ld.shared.f32 	%f788, [%r130+7556];
	fma.rn.f32 	%f789, %f781, %f788, %f765;
	ld.shared.f32 	%f790, [%r126+7428];
	fma.rn.f32 	%f791, %f790, %f782, %f767;
	fma.rn.f32 	%f792, %f790, %f784, %f768;
	fma.rn.f32 	%f793, %f790, %f786, %f769;
	fma.rn.f32 	%f794, %f790, %f788, %f770;
	ld.shared.f32 	%f795, [%r126+7552];
	fma.rn.f32 	%f796, %f795, %f782, %f772;
	fma.rn.f32 	%f797, %f795, %f784, %f773;
	fma.rn.f32 	%f798, %f795, %f786, %f774;
	fma.rn.f32 	%f799, %f795, %f788, %f775;
	ld.shared.f32 	%f800, [%r126+7556];
	fma.rn.f32 	%f801, %f800, %f782, %f777;
	fma.rn.f32 	%f802, %f800, %f784, %f778;
	fma.rn.f32 	%f803, %f800, %f786, %f779;
	fma.rn.f32 	%f804, %f800, %f788, %f780;
	ld.shared.f32 	%f805, [%r126+7680];
	ld.shared.f32 	%f806, [%r130+7680];
	fma.rn.f32 	%f807, %f805, %f806, %f783;
	ld.shared.f32 	%f808, [%r130+7684];
	fma.rn.f32 	%f809, %f805, %f808, %f785;
	ld.shared.f32 	%f810, [%r130+7808];
	fma.rn.f32 	%f811, %f805, %f810, %f787;
	ld.shared.f32 	%f812, [%r130+7812];
	fma.rn.f32 	%f813, %f805, %f812, %f789;
	ld.shared.f32 	%f814, [%r126+7684];
	fma.rn.f32 	%f815, %f814, %f806, %f791;
	fma.rn.f32 	%f816, %f814, %f808, %f792;
	fma.rn.f32 	%f817, %f814, %f810, %f793;
	fma.rn.f32 	%f818, %f814, %f812, %f794;
	ld.shared.f32 	%f819, [%r126+7808];
	fma.rn.f32 	%f820, %f819, %f806, %f796;
	fma.rn.f32 	%f821, %f819, %f808, %f797;
	fma.rn.f32 	%f822, %f819, %f810, %f798;
	fma.rn.f32 	%f823, %f819, %f812, %f799;
	ld.shared.f32 	%f824, [%r126+7812];
	fma.rn.f32 	%f825, %f824, %f806, %f801;
	fma.rn.f32 	%f826, %f824, %f808, %f802;
	fma.rn.f32 	%f827, %f824, %f810, %f803;
	fma.rn.f32 	%f828, %f824, %f812, %f804;
	ld.shared.f32 	%f829, [%r126+7936];
	ld.shared.f32 	%f830, [%r130+7936];
	fma.rn.f32 	%f831, %f829, %f830, %f807;
	ld.shared.f32 	%f832, [%r130+7940];
	fma.rn.f32 	%f833, %f829, %f832, %f809;
	ld.shared.f32 	%f834, [%r130+8064];
	fma.rn.f32 	%f835, %f829, %f834, %f811;
	ld.shared.f32 	%f836, [%r130+8068];
	fma.rn.f32 	%f837, %f829, %f836, %f813;
	ld.shared.f32 	%f838, [%r126+7940];
	fma.rn.f32 	%f839, %f838, %f830, %f815;
	fma.rn.f32 	%f840, %f838, %f832, %f816;
	fma.rn.f32 	%f841, %f838, %f834, %f817;
	fma.rn.f32 	%f842, %f838, %f836, %f818;
	ld.shared.f32 	%f843, [%r126+8064];
	fma.rn.f32 	%f844, %f843, %f830, %f820;
	fma.rn.f32 	%f845, %f843, %f832, %f821;
	fma.rn.f32 	%f846, %f843, %f834, %f822;
	fma.rn.f32 	%f847, %f843, %f836, %f823;
	ld.shared.f32 	%f848, [%r126+8068];
	fma.rn.f32 	%f849, %f848, %f830, %f825;
	fma.rn.f32 	%f850, %f848, %f832, %f826;
	fma.rn.f32 	%f851, %f848, %f834, %f827;
	fma.rn.f32 	%f852, %f848, %f836, %f828;
	ld.shared.f32 	%f853, [%r126+8192];
	ld.shared.f32 	%f854, [%r130+8192];
	fma.rn.f32 	%f855, %f853, %f854, %f831;
	ld.shared.f32 	%f856, [%r130+8196];
	fma.rn.f32 	%f857, %f853, %f856, %f833;
	ld.shared.f32 	%f858, [%r130+8320];
	fma.rn.f32 	%f859, %f853, %f858, %f835;
	ld.shared.f32 	%f860, [%r130+8324];
	fma.rn.f32 	%f861, %f853, %f860, %f837;
	ld.shared.f32 	%f862, [%r126+8196];
	fma.rn.f32 	%f863, %f862, %f854, %f839;
	fma.rn.f32 	%f864, %f862, %f856, %f840;
	fma.rn.f32 	%f865, %f862, %f858, %f841;
	fma.rn.f32 	%f866, %f862, %f860, %f842;
	ld.shared.f32 	%f867, [%r126+8320];
	fma.rn.f32 	%f868, %f867, %f854, %f844;
	fma.rn.f32 	%f869, %f867, %f856, %f845;
	fma.rn.f32 	%f870, %f867, %f858, %f846;
	fma.rn.f32 	%f871, %f867, %f860, %f847;
	ld.shared.f32 	%f872, [%r126+8324];
	fma.rn.f32 	%f873, %f872, %f854, %f849;
	fma.rn.f32 	%f874, %f872, %f856, %f850;
	fma.rn.f32 	%f875, %f872, %f858, %f851;
	fma.rn.f32 	%f876, %f872, %f860, %f852;
	ld.shared.f32 	%f877, [%r126+8448];
	ld.shared.f32 	%f878, [%r130+8448];
	fma.rn.f32 	%f879, %f877, %f878, %f855;
	ld.shared.f32 	%f880, [%r130+8452];
	fma.rn.f32 	%f881, %f877, %f880, %f857;
	ld.shared.f32 	%f882, [%r130+8576];
	fma.rn.f32 	%f883, %f877, %f882, %f859;
	ld.shared.f32 	%f884, [%r130+8580];
	fma.rn.f32 	%f885, %f877, %f884, %f861;
	ld.shared.f32 	%f886, [%r126+8452];
	fma.rn.f32 	%f887, %f886, %f878, %f863;
	fma.rn.f32 	%f888, %f886, %f880, %f864;
	fma.rn.f32 	%f889, %f886, %f882, %f865;
	fma.rn.f32 	%f890, %f886, %f884, %f866;
	ld.shared.f32 	%f891, [%r126+8576];
	fma.rn.f32 	%f892, %f891, %f878, %f868;
	fma.rn.f32 	%f893, %f891, %f880, %f869;
	fma.rn.f32 	%f894, %f891, %f882, %f870;
	fma.rn.f32 	%f895, %f891, %f884, %f871;
	ld.shared.f32 	%f896, [%r126+8580];
	fma.rn.f32 	%f897, %f896, %f878, %f873;
	fma.rn.f32 	%f898, %f896, %f880, %f874;
	fma.rn.f32 	%f899, %f896, %f882, %f875;
	fma.rn.f32 	%f900, %f896, %f884, %f876;
	ld.shared.f32 	%f901, [%r126+8704];
	ld.shared.f32 	%f902, [%r130+8704];
	fma.rn.f32 	%f903, %f901, %f902, %f879;
	ld.shared.f32 	%f904, [%r130+8708];
	fma.rn.f32 	%f905, %f901, %f904, %f881;
	ld.shared.f32 	%f906, [%r130+8832];
	fma.rn.f32 	%f907, %f901, %f906, %f883;
	ld.shared.f32 	%f908, [%r130+8836];
	fma.rn.f32 	%f909, %f901, %f908, %f885;
	ld.shared.f32 	%f910, [%r126+8708];
	fma.rn.f32 	%f911, %f910, %f902, %f887;
	fma.rn.f32 	%f912, %f910, %f904, %f888;
	fma.rn.f32 	%f913, %f910, %f906, %f889;
	fma.rn.f32 	%f914, %f910, %f908, %f890;
	ld.shared.f32 	%f915, [%r126+8832];
	fma.rn.f32 	%f916, %f915, %f902, %f892;
	fma.rn.f32 	%f917, %f915, %f904, %f893;
	fma.rn.f32 	%f918, %f915, %f906, %f894;
	fma.rn.f32 	%f919, %f915, %f908, %f895;
	ld.shared.f32 	%f920, [%r126+8836];
	fma.rn.f32 	%f921, %f920, %f902, %f897;
	fma.rn.f32 	%f922, %f920, %f904, %f898;
	fma.rn.f32 	%f923, %f920, %f906, %f899;
	fma.rn.f32 	%f924, %f920, %f908, %f900;
	ld.shared.f32 	%f925, [%r126+8960];
	ld.shared.f32 	%f926, [%r130+8960];
	fma.rn.f32 	%f927, %f925, %f926, %f903;
	ld.shared.f32 	%f928, [%r130+8964];
	fma.rn.f32 	%f929, %f925, %f928, %f905;
	ld.shared.f32 	%f930, [%r130+9088];
	fma.rn.f32 	%f931, %f925, %f930, %f907;
	ld.shared.f32 	%f932, [%r130+9092];
	fma.rn.f32 	%f933, %f925, %f932, %f909;
	ld.shared.f32 	%f934, [%r126+8964];
	fma.rn.f32 	%f935, %f934, %f926, %f911;
	fma.rn.f32 	%f936, %f934, %f928, %f912;
	fma.rn.f32 	%f937, %f934, %f930, %f913;
	fma.rn.f32 	%f938, %f934, %f932, %f914;
	ld.shared.f32 	%f939, [%r126+9088];
	fma.rn.f32 	%f940, %f939, %f926, %f916;
	fma.rn.f32 	%f941, %f939, %f928, %f917;
	fma.rn.f32 	%f942, %f939, %f930, %f918;
	fma.rn.f32 	%f943, %f939, %f932, %f919;
	ld.shared.f32 	%f944, [%r126+9092];
	fma.rn.f32 	%f945, %f944, %f926, %f921;
	fma.rn.f32 	%f946, %f944, %f928, %f922;
	fma.rn.f32 	%f947, %f944, %f930, %f923;
	fma.rn.f32 	%f948, %f944, %f932, %f924;
	ld.shared.f32 	%f949, [%r126+9216];
	ld.shared.f32 	%f950, [%r130+9216];
	fma.rn.f32 	%f951, %f949, %f950, %f927;
	ld.shared.f32 	%f952, [%r130+9220];
	fma.rn.f32 	%f953, %f949, %f952, %f929;
	ld.shared.f32 	%f954, [%r130+9344];
	fma.rn.f32 	%f955, %f949, %f954, %f931;
	ld.shared.f32 	%f956, [%r130+9348];
	fma.rn.f32 	%f957, %f949, %f956, %f933;
	ld.shared.f32 	%f958, [%r126+9220];
	fma.rn.f32 	%f959, %f958, %f950, %f935;
	fma.rn.f32 	%f960, %f958, %f952, %f936;
	fma.rn.f32 	%f961, %f958, %f954, %f937;
	fma.rn.f32 	%f962, %f958, %f956, %f938;
	ld.shared.f32 	%f963, [%r126+9344];
	fma.rn.f32 	%f964, %f963, %f950, %f940;
	fma.rn.f32 	%f965, %f963, %f952, %f941;
	fma.rn.f32 	%f966, %f963, %f954, %f942;
	fma.rn.f32 	%f967, %f963, %f956, %f943;
	ld.shared.f32 	%f968, [%r126+9348];
	fma.rn.f32 	%f969, %f968, %f950, %f945;
	fma.rn.f32 	%f970, %f968, %f952, %f946;
	fma.rn.f32 	%f971, %f968, %f954, %f947;
	fma.rn.f32 	%f972, %f968, %f956, %f948;
	ld.shared.f32 	%f973, [%r126+9472];
	ld.shared.f32 	%f974, [%r130+9472];
	fma.rn.f32 	%f975, %f973, %f974, %f951;
	ld.shared.f32 	%f976, [%r130+9476];
	fma.rn.f32 	%f977, %f973, %f976, %f953;
	ld.shared.f32 	%f978, [%r130+9600];
	fma.rn.f32 	%f979, %f973, %f978, %f955;
	ld.shared.f32 	%f980, [%r130+9604];
	fma.rn.f32 	%f981, %f973, %f980, %f957;
	ld.shared.f32 	%f982, [%r126+9476];
	fma.rn.f32 	%f983, %f982, %f974, %f959;
	fma.rn.f32 	%f984, %f982, %f976, %f960;
	fma.rn.f32 	%f985, %f982, %f978, %f961;
	fma.rn.f32 	%f986, %f982, %f980, %f962;
	ld.shared.f32 	%f987, [%r126+9600];
	fma.rn.f32 	%f988, %f987, %f974, %f964;
	fma.rn.f32 	%f989, %f987, %f976, %f965;
	fma.rn.f32 	%f990, %f987, %f978, %f966;
	fma.rn.f32 	%f991, %f987, %f980, %f967;
	ld.shared.f32 	%f992, [%r126+9604];
	fma.rn.f32 	%f993, %f992, %f974, %f969;
	fma.rn.f32 	%f994, %f992, %f976, %f970;
	fma.rn.f32 	%f995, %f992, %f978, %f971;
	fma.rn.f32 	%f996, %f992, %f980, %f972;
	ld.shared.f32 	%f997, [%r126+9728];
	ld.shared.f32 	%f998, [%r130+9728];
	fma.rn.f32 	%f999, %f997, %f998, %f975;
	ld.shared.f32 	%f1000, [%r130+9732];
	fma.rn.f32 	%f1001, %f997, %f1000, %f977;
	ld.shared.f32 	%f1002, [%r130+9856];
	fma.rn.f32 	%f1003, %f997, %f1002, %f979;
	ld.shared.f32 	%f1004, [%r130+9860];
	fma.rn.f32 	%f1005, %f997, %f1004, %f981;
	ld.shared.f32 	%f1006, [%r126+9732];
	fma.rn.f32 	%f1007, %f1006, %f998, %f983;
	fma.rn.f32 	%f1008, %f1006, %f1000, %f984;
	fma.rn.f32 	%f1009, %f1006, %f1002, %f985;
	fma.rn.f32 	%f1010, %f1006, %f1004, %f986;
	ld.shared.f32 	%f1011, [%r126+9856];
	fma.rn.f32 	%f1012, %f1011, %f998, %f988;
	fma.rn.f32 	%f1013, %f1011, %f1000, %f989;
	fma.rn.f32 	%f1014, %f1011, %f1002, %f990;
	fma.rn.f32 	%f1015, %f1011, %f1004, %f991;
	ld.shared.f32 	%f1016, [%r126+9860];
	fma.rn.f32 	%f1017, %f1016, %f998, %f993;
	fma.rn.f32 	%f1018, %f1016, %f1000, %f994;
	fma.rn.f32 	%f1019, %f1016, %f1002, %f995;
	fma.rn.f32 	%f1020, %f1016, %f1004, %f996;
	ld.shared.f32 	%f1021, [%r126+9984];
	ld.shared.f32 	%f1022, [%r130+9984];
	fma.rn.f32 	%f1023, %f1021, %f1022, %f999;
	ld.shared.f32 	%f1024, [%r130+9988];
	fma.rn.f32 	%f1025, %f1021, %f1024, %f1001;
	ld.shared.f32 	%f1026, [%r130+10112];
	fma.rn.f32 	%f1027, %f1021, %f1026, %f1003;
	ld.shared.f32 	%f1028, [%r130+10116];
	fma.rn.f32 	%f1029, %f1021, %f1028, %f1005;
	ld.shared.f32 	%f1030, [%r126+9988];
	fma.rn.f32 	%f1031, %f1030, %f1022, %f1007;
	fma.rn.f32 	%f1032, %f1030, %f1024, %f1008;
	fma.rn.f32 	%f1033, %f1030, %f1026, %f1009;
	fma.rn.f32 	%f1034, %f1030, %f1028, %f1010;
	ld.shared.f32 	%f1035, [%r126+10112];
	fma.rn.f32 	%f1036, %f1035, %f1022, %f1012;
	fma.rn.f32 	%f1037, %f1035, %f1024, %f1013;
	fma.rn.f32 	%f1038, %f1035, %f1026, %f1014;
	fma.rn.f32 	%f1039, %f1035, %f1028, %f1015;
	ld.shared.f32 	%f1040, [%r126+10116];
	fma.rn.f32 	%f1041, %f1040, %f1022, %f1017;
	fma.rn.f32 	%f1042, %f1040, %f1024, %f1018;
	fma.rn.f32 	%f1043, %f1040, %f1026, %f1019;
	fma.rn.f32 	%f1044, %f1040, %f1028, %f1020;
	ld.shared.f32 	%f1045, [%r126+10240];
	ld.shared.f32 	%f1046, [%r130+10240];
	fma.rn.f32 	%f1047, %f1045, %f1046, %f1023;
	ld.shared.f32 	%f1048, [%r130+10244];
	fma.rn.f32 	%f1049, %f1045, %f1048, %f1025;
	ld.shared.f32 	%f1050, [%r130+10368];
	fma.rn.f32 	%f1051, %f1045, %f1050, %f1027;
	ld.shared.f32 	%f1052, [%r130+10372];
	fma.rn.f32 	%f1053, %f1045, %f1052, %f1029;
	ld.shared.f32 	%f1054, [%r126+10244];
	fma.rn.f32 	%f1055, %f1054, %f1046, %f1031;
	fma.rn.f32 	%f1056, %f1054, %f1048, %f1032;
	fma.rn.f32 	%f1057, %f1054, %f1050, %f1033;
	fma.rn.f32 	%f1058, %f1054, %f1052, %f1034;
	ld.shared.f32 	%f1059, [%r126+10368];
	fma.rn.f32 	%f1060, %f1059, %f1046, %f1036;
	fma.rn.f32 	%f1061, %f1059, %f1048, %f1037;
	fma.rn.f32 	%f1062, %f1059, %f1050, %f1038;
	fma.rn.f32 	%f1063, %f1059, %f1052, %f1039;
	ld.shared.f32 	%f1064, [%r126+10372];
	fma.rn.f32 	%f1065, %f1064, %f1046, %f1041;
	fma.rn.f32 	%f1066, %f1064, %f1048, %f1042;
	fma.rn.f32 	%f1067, %f1064, %f1050, %f1043;
	fma.rn.f32 	%f1068, %f1064, %f1052, %f1044;
	ld.shared.f32 	%f1069, [%r126+10496];
	ld.shared.f32 	%f1070, [%r130+10496];
	fma.rn.f32 	%f1071, %f1069, %f1070, %f1047;
	ld.shared.f32 	%f1072, [%r130+10500];
	fma.rn.f32 	%f1073, %f1069, %f1072, %f1049;
	ld.shared.f32 	%f1074, [%r130+10624];
	fma.rn.f32 	%f1075, %f1069, %f1074, %f1051;
	ld.shared.f32 	%f1076, [%r130+10628];
	fma.rn.f32 	%f1077, %f1069, %f1076, %f1053;
	ld.shared.f32 	%f1078, [%r126+10500];
	fma.rn.f32 	%f1079, %f1078, %f1070, %f1055;
	fma.rn.f32 	%f1080, %f1078, %f1072, %f1056;
	fma.rn.f32 	%f1081, %f1078, %f1074, %f1057;
	fma.rn.f32 	%f1082, %f1078, %f1076, %f1058;
	ld.shared.f32 	%f1083, [%r126+10624];
	fma.rn.f32 	%f1084, %f1083, %f1070, %f1060;
	fma.rn.f32 	%f1085, %f1083, %f1072, %f1061;
	fma.rn.f32 	%f1086, %f1083, %f1074, %f1062;
	fma.rn.f32 	%f1087, %f1083, %f1076, %f1063;
	ld.shared.f32 	%f1088, [%r126+10628];
	fma.rn.f32 	%f1089, %f1088, %f1070, %f1065;
	fma.rn.f32 	%f1090, %f1088, %f1072, %f1066;
	fma.rn.f32 	%f1091, %f1088, %f1074, %f1067;
	fma.rn.f32 	%f1092, %f1088, %f1076, %f1068;
	ld.shared.f32 	%f1093, [%r126+10752];
	ld.shared.f32 	%f1094, [%r130+10752];
	fma.rn.f32 	%f1095, %f1093, %f1094, %f1071;
	ld.shared.f32 	%f1096, [%r130+10756];
	fma.rn.f32 	%f1097, %f1093, %f1096, %f1073;
	ld.shared.f32 	%f1098, [%r130+10880];
	fma.rn.f32 	%f1099, %f1093, %f1098, %f1075;
	ld.shared.f32 	%f1100, [%r130+10884];
	fma.rn.f32 	%f1101, %f1093, %f1100, %f1077;
	ld.shared.f32 	%f1102, [%r126+10756];
	fma.rn.f32 	%f1103, %f1102, %f1094, %f1079;
	fma.rn.f32 	%f1104, %f1102, %f1096, %f1080;
	fma.rn.f32 	%f1105, %f1102, %f1098, %f1081;
	fma.rn.f32 	%f1106, %f1102, %f1100, %f1082;
	ld.shared.f32 	%f1107, [%r126+10880];
	fma.rn.f32 	%f1108, %f1107, %f1094, %f1084;
	fma.rn.f32 	%f1109, %f1107, %f1096, %f1085;
	fma.rn.f32 	%f1110, %f1107, %f1098, %f1086;
	fma.rn.f32 	%f1111, %f1107, %f1100, %f1087;
	ld.shared.f32 	%f1112, [%r126+10884];
	fma.rn.f32 	%f1113, %f1112, %f1094, %f1089;
	fma.rn.f32 	%f1114, %f1112, %f1096, %f1090;
	fma.rn.f32 	%f1115, %f1112, %f1098, %f1091;
	fma.rn.f32 	%f1116, %f1112, %f1100, %f1092;
	ld.shared.f32 	%f1117, [%r126+11008];
	ld.shared.f32 	%f1118, [%r130+11008];
	fma.rn.f32 	%f1119, %f1117, %f1118, %f1095;
	ld.shared.f32 	%f1120, [%r130+11012];
	fma.rn.f32 	%f1121, %f1117, %f1120, %f1097;
	ld.shared.f32 	%f1122, [%r130+11136];
	fma.rn.f32 	%f1123, %f1117, %f1122, %f1099;
	ld.shared.f32 	%f1124, [%r130+11140];
	fma.rn.f32 	%f1125, %f1117, %f1124, %f1101;
	ld.shared.f32 	%f1126, [%r126+11012];
	fma.rn.f32 	%f1127, %f1126, %f1118, %f1103;
	fma.rn.f32 	%f1128, %f1126, %f1120, %f1104;
	fma.rn.f32 	%f1129, %f1126, %f1122, %f1105;
	fma.rn.f32 	%f1130, %f1126, %f1124, %f1106;
	ld.shared.f32 	%f1131, [%r126+11136];
	fma.rn.f32 	%f1132, %f1131, %f1118, %f1108;
	fma.rn.f32 	%f1133, %f1131, %f1120, %f1109;
	fma.rn.f32 	%f1134, %f1131, %f1122, %f1110;
	fma.rn.f32 	%f1135, %f1131, %f1124, %f1111;
	ld.shared.f32 	%f1136, [%r126+11140];
	fma.rn.f32 	%f1137, %f1136, %f1118, %f1113;
	fma.rn.f32 	%f1138, %f1136, %f1120, %f1114;
	fma.rn.f32 	%f1139, %f1136, %f1122, %f1115;
	fma.rn.f32 	%f1140, %f1136, %f1124, %f1116;
	ld.shared.f32 	%f1141, [%r126+11264];
	ld.shared.f32 	%f1142, [%r130+11264];
	fma.rn.f32 	%f1143, %f1141, %f1142, %f1119;
	ld.shared.f32 	%f1144, [%r130+11268];
	fma.rn.f32 	%f1145, %f1141, %f1144, %f1121;
	ld.shared.f32 	%f1146, [%r130+11392];
	fma.rn.f32 	%f1147, %f1141, %f1146, %f1123;
	ld.shared.f32 	%f1148, [%r130+11396];
	fma.rn.f32 	%f1149, %f1141, %f1148, %f1125;
	ld.shared.f32 	%f1150, [%r126+11268];
	fma.rn.f32 	%f1151, %f1150, %f1142, %f1127;
	fma.rn.f32 	%f1152, %f1150, %f1144, %f1128;
	fma.rn.f32 	%f1153, %f1150, %f1146, %f1129;
	fma.rn.f32 	%f1154, %f1150, %f1148, %f1130;
	ld.shared.f32 	%f1155, [%r126+11392];
	fma.rn.f32 	%f1156, %f1155, %f1142, %f1132;
	fma.rn.f32 	%f1157, %f1155, %f1144, %f1133;
	fma.rn.f32 	%f1158, %f1155, %f1146, %f1134;
	fma.rn.f32 	%f1159, %f1155, %f1148, %f1135;
	ld.shared.f32 	%f1160, [%r126+11396];
	fma.rn.f32 	%f1161, %f1160, %f1142, %f1137;
	fma.rn.f32 	%f1162, %f1160, %f1144, %f1138;
	fma.rn.f32 	%f1163, %f1160, %f1146, %f1139;
	fma.rn.f32 	%f1164, %f1160, %f1148, %f1140;
	ld.shared.f32 	%f1165, [%r126+11520];
	ld.shared.f32 	%f1166, [%r130+11520];
	fma.rn.f32 	%f1167, %f1165, %f1166, %f1143;
	ld.shared.f32 	%f1168, [%r130+11524];
	fma.rn.f32 	%f1169, %f1165, %f1168, %f1145;
	ld.shared.f32 	%f1170, [%r130+11648];
	fma.rn.f32 	%f1171, %f1165, %f1170, %f1147;
	ld.shared.f32 	%f1172, [%r130+11652];
	fma.rn.f32 	%f1173, %f1165, %f1172, %f1149;
	ld.shared.f32 	%f1174, [%r126+11524];
	fma.rn.f32 	%f1175, %f1174, %f1166, %f1151;
	fma.rn.f32 	%f1176, %f1174, %f1168, %f1152;
	fma.rn.f32 	%f1177, %f1174, %f1170, %f1153;
	fma.rn.f32 	%f1178, %f1174, %f1172, %f1154;
	ld.shared.f32 	%f1179, [%r126+11648];
	fma.rn.f32 	%f1180, %f1179, %f1166, %f1156;
	fma.rn.f32 	%f1181, %f1179, %f1168, %f1157;
	fma.rn.f32 	%f1182, %f1179, %f1170, %f1158;
	fma.rn.f32 	%f1183, %f1179, %f1172, %f1159;
	ld.shared.f32 	%f1184, [%r126+11652];
	fma.rn.f32 	%f1185, %f1184, %f1166, %f1161;
	fma.rn.f32 	%f1186, %f1184, %f1168, %f1162;
	fma.rn.f32 	%f1187, %f1184, %f1170, %f1163;
	fma.rn.f32 	%f1188, %f1184, %f1172, %f1164;
	ld.shared.f32 	%f1189, [%r126+11776];
	ld.shared.f32 	%f1190, [%r130+11776];
	fma.rn.f32 	%f1191, %f1189, %f1190, %f1167;
	ld.shared.f32 	%f1192, [%r130+11780];
	fma.rn.f32 	%f1193, %f1189, %f1192, %f1169;
	ld.shared.f32 	%f1194, [%r130+11904];
	fma.rn.f32 	%f1195, %f1189, %f1194, %f1171;
	ld.shared.f32 	%f1196, [%r130+11908];
	fma.rn.f32 	%f1197, %f1189, %f1196, %f1173;
	ld.shared.f32 	%f1198, [%r126+11780];
	fma.rn.f32 	%f1199, %f1198, %f1190, %f1175;
	fma.rn.f32 	%f1200, %f1198, %f1192, %f1176;
	fma.rn.f32 	%f1201, %f1198, %f1194, %f1177;
	fma.rn.f32 	%f1202, %f1198, %f1196, %f1178;
	ld.shared.f32 	%f1203, [%r126+11904];
	fma.rn.f32 	%f1204, %f1203, %f1190, %f1180;
	fma.rn.f32 	%f1205, %f1203, %f1192, %f1181;
	fma.rn.f32 	%f1206, %f1203, %f1194, %f1182;
	fma.rn.f32 	%f1207, %f1203, %f1196, %f1183;
	ld.shared.f32 	%f1208, [%r126+11908];
	fma.rn.f32 	%f1209, %f1208, %f1190, %f1185;
	fma.rn.f32 	%f1210, %f1208, %f1192, %f1186;
	fma.rn.f32 	%f1211, %f1208, %f1194, %f1187;
	fma.rn.f32 	%f1212, %f1208, %f1196, %f1188;
	ld.shared.f32 	%f1213, [%r126+12032];
	ld.shared.f32 	%f1214, [%r130+12032];
	fma.rn.f32 	%f1215, %f1213, %f1214, %f1191;
	ld.shared.f32 	%f1216, [%r130+12036];
	fma.rn.f32 	%f1217, %f1213, %f1216, %f1193;
	ld.shared.f32 	%f1218, [%r130+12160];
	fma.rn.f32 	%f1219, %f1213, %f1218, %f1195;
	ld.shared.f32 	%f1220, [%r130+12164];
	fma.rn.f32 	%f1221, %f1213, %f1220, %f1197;
	ld.shared.f32 	%f1222, [%r126+12036];
	fma.rn.f32 	%f1223, %f1222, %f1214, %f1199;
	fma.rn.f32 	%f1224, %f1222, %f1216, %f1200;
	fma.rn.f32 	%f1225, %f1222, %f1218, %f1201;
	fma.rn.f32 	%f1226, %f1222, %f1220, %f1202;
	ld.shared.f32 	%f1227, [%r126+12160];
	fma.rn.f32 	%f1228, %f1227, %f1214, %f1204;
	fma.rn.f32 	%f1229, %f1227, %f1216, %f1205;
	fma.rn.f32 	%f1230, %f1227, %f1218, %f1206;
	fma.rn.f32 	%f1231, %f1227, %f1220, %f1207;
	ld.shared.f32 	%f1232, [%r126+12164];
	fma.rn.f32 	%f1233, %f1232, %f1214, %f1209;
	fma.rn.f32 	%f1234, %f1232, %f1216, %f1210;
	fma.rn.f32 	%f1235, %f1232, %f1218, %f1211;
	fma.rn.f32 	%f1236, %f1232, %f1220, %f1212;
	ld.shared.f32 	%f1237, [%r126+12288];
	ld.shared.f32 	%f1238, [%r130+12288];
	fma.rn.f32 	%f1239, %f1237, %f1238, %f1215;
	ld.shared.f32 	%f1240, [%r130+12292];
	fma.rn.f32 	%f1241, %f1237, %f1240, %f1217;
	ld.shared.f32 	%f1242, [%r130+12416];
	fma.rn.f32 	%f1243, %f1237, %f1242, %f1219;
	ld.shared.f32 	%f1244, [%r130+12420];
	fma.rn.f32 	%f1245, %f1237, %f1244, %f1221;
	ld.shared.f32 	%f1246, [%r126+12292];
	fma.rn.f32 	%f1247, %f1246, %f1238, %f1223;
	fma.rn.f32 	%f1248, %f1246, %f1240, %f1224;
	fma.rn.f32 	%f1249, %f1246, %f1242, %f1225;
	fma.rn.f32 	%f1250, %f1246, %f1244, %f1226;
	ld.shared.f32 	%f1251, [%r126+12416];
	fma.rn.f32 	%f1252, %f1251, %f1238, %f1228;
	fma.rn.f32 	%f1253, %f1251, %f1240, %f1229;
	fma.rn.f32 	%f1254, %f1251, %f1242, %f1230;
	fma.rn.f32 	%f1255, %f1251, %f1244, %f1231;
	ld.shared.f32 	%f1256, [%r126+12420];
	fma.rn.f32 	%f1257, %f1256, %f1238, %f1233;
	fma.rn.f32 	%f1258, %f1256, %f1240, %f1234;
	fma.rn.f32 	%f1259, %f1256, %f1242, %f1235;
	fma.rn.f32 	%f1260, %f1256, %f1244, %f1236;
	ld.shared.f32 	%f1261, [%r126+12544];
	ld.shared.f32 	%f1262, [%r130+12544];
	fma.rn.f32 	%f1263, %f1261, %f1262, %f1239;
	ld.shared.f32 	%f1264, [%r130+12548];
	fma.rn.f32 	%f1265, %f1261, %f1264, %f1241;
	ld.shared.f32 	%f1266, [%r130+12672];
	fma.rn.f32 	%f1267, %f1261, %f1266, %f1243;
	ld.shared.f32 	%f1268, [%r130+12676];
	fma.rn.f32 	%f1269, %f1261, %f1268, %f1245;
	ld.shared.f32 	%f1270, [%r126+12548];
	fma.rn.f32 	%f1271, %f1270, %f1262, %f1247;
	fma.rn.f32 	%f1272, %f1270, %f1264, %f1248;
	fma.rn.f32 	%f1273, %f1270, %f1266, %f1249;
	fma.rn.f32 	%f1274, %f1270, %f1268, %f1250;
	ld.shared.f32 	%f1275, [%r126+12672];
	fma.rn.f32 	%f1276, %f1275, %f1262, %f1252;
	fma.rn.f32 	%f1277, %f1275, %f1264, %f1253;
	fma.rn.f32 	%f1278, %f1275, %f1266, %f1254;
	fma.rn.f32 	%f1279, %f1275, %f1268, %f1255;
	ld.shared.f32 	%f1280, [%r126+12676];
	fma.rn.f32 	%f1281, %f1280, %f1262, %f1257;
	fma.rn.f32 	%f1282, %f1280, %f1264, %f1258;
	fma.rn.f32 	%f1283, %f1280, %f1266, %f1259;
	fma.rn.f32 	%f1284, %f1280, %f1268, %f1260;
	ld.shared.f32 	%f1285, [%r126+12800];
	ld.shared.f32 	%f1286, [%r130+12800];
	fma.rn.f32 	%f1287, %f1285, %f1286, %f1263;
	ld.shared.f32 	%f1288, [%r130+12804];
	fma.rn.f32 	%f1289, %f1285, %f1288, %f1265;
	ld.shared.f32 	%f1290, [%r130+12928];
	fma.rn.f32 	%f1291, %f1285, %f1290, %f1267;
	ld.shared.f32 	%f1292, [%r130+12932];
	fma.rn.f32 	%f1293, %f1285, %f1292, %f1269;
	ld.shared.f32 	%f1294, [%r126+12804];
	fma.rn.f32 	%f1295, %f1294, %f1286, %f1271;
	fma.rn.f32 	%f1296, %f1294, %f1288, %f1272;
	fma.rn.f32 	%f1297, %f1294, %f1290, %f1273;
	fma.rn.f32 	%f1298, %f1294, %f1292, %f1274;
	ld.shared.f32 	%f1299, [%r126+12928];
	fma.rn.f32 	%f1300, %f1299, %f1286, %f1276;
	fma.rn.f32 	%f1301, %f1299, %f1288, %f1277;
	fma.rn.f32 	%f1302, %f1299, %f1290, %f1278;
	fma.rn.f32 	%f1303, %f1299, %f1292, %f1279;
	ld.shared.f32 	%f1304, [%r126+12932];
	fma.rn.f32 	%f1305, %f1304, %f1286, %f1281;
	fma.rn.f32 	%f1306, %f1304, %f1288, %f1282;
	fma.rn.f32 	%f1307, %f1304, %f1290, %f1283;
	fma.rn.f32 	%f1308, %f1304, %f1292, %f1284;
	ld.shared.f32 	%f1309, [%r126+13056];
	ld.shared.f32 	%f1310, [%r130+13056];
	fma.rn.f32 	%f1311, %f1309, %f1310, %f1287;
	ld.shared.f32 	%f1312, [%r130+13060];
	fma.rn.f32 	%f1313, %f1309, %f1312, %f1289;
	ld.shared.f32 	%f1314, [%r130+13184];
	fma.rn.f32 	%f1315, %f1309, %f1314, %f1291;
	ld.shared.f32 	%f1316, [%r130+13188];
	fma.rn.f32 	%f1317, %f1309, %f1316, %f1293;
	ld.shared.f32 	%f1318, [%r126+13060];
	fma.rn.f32 	%f1319, %f1318, %f1310, %f1295;
	fma.rn.f32 	%f1320, %f1318, %f1312, %f1296;
	fma.rn.f32 	%f1321, %f1318, %f1314, %f1297;
	fma.rn.f32 	%f1322, %f1318, %f1316, %f1298;
	ld.shared.f32 	%f1323, [%r126+13184];
	fma.rn.f32 	%f1324, %f1323, %f1310, %f1300;
	fma.rn.f32 	%f1325, %f1323, %f1312, %f1301;
	fma.rn.f32 	%f1326, %f1323, %f1314, %f1302;
	fma.rn.f32 	%f1327, %f1323, %f1316, %f1303;
	ld.shared.f32 	%f1328, [%r126+13188];
	fma.rn.f32 	%f1329, %f1328, %f1310, %f1305;
	fma.rn.f32 	%f1330, %f1328, %f1312, %f1306;
	fma.rn.f32 	%f1331, %f1328, %f1314, %f1307;
	fma.rn.f32 	%f1332, %f1328, %f1316, %f1308;
	ld.shared.f32 	%f1333, [%r126+13312];
	ld.shared.f32 	%f1334, [%r130+13312];
	fma.rn.f32 	%f1335, %f1333, %f1334, %f1311;
	ld.shared.f32 	%f1336, [%r130+13316];
	fma.rn.f32 	%f1337, %f1333, %f1336, %f1313;
	ld.shared.f32 	%f1338, [%r130+13440];
	fma.rn.f32 	%f1339, %f1333, %f1338, %f1315;
	ld.shared.f32 	%f1340, [%r130+13444];
	fma.rn.f32 	%f1341, %f1333, %f1340, %f1317;
	ld.shared.f32 	%f1342, [%r126+13316];
	fma.rn.f32 	%f1343, %f1342, %f1334, %f1319;
	fma.rn.f32 	%f1344, %f1342, %f1336, %f1320;
	fma.rn.f32 	%f1345, %f1342, %f1338, %f1321;
	fma.rn.f32 	%f1346, %f1342, %f1340, %f1322;
	ld.shared.f32 	%f1347, [%r126+13440];
	fma.rn.f32 	%f1348, %f1347, %f1334, %f1324;
	fma.rn.f32 	%f1349, %f1347, %f1336, %f1325;
	fma.rn.f32 	%f1350, %f1347, %f1338, %f1326;
	fma.rn.f32 	%f1351, %f1347, %f1340, %f1327;
	ld.shared.f32 	%f1352, [%r126+13444];
	fma.rn.f32 	%f1353, %f1352, %f1334, %f1329;
	fma.rn.f32 	%f1354, %f1352, %f1336, %f1330;
	fma.rn.f32 	%f1355, %f1352, %f1338, %f1331;
	fma.rn.f32 	%f1356, %f1352, %f1340, %f1332;
	ld.shared.f32 	%f1357, [%r126+13568];
	ld.shared.f32 	%f1358, [%r130+13568];
	fma.rn.f32 	%f1359, %f1357, %f1358, %f1335;
	ld.shared.f32 	%f1360, [%r130+13572];
	fma.rn.f32 	%f1361, %f1357, %f1360, %f1337;
	ld.shared.f32 	%f1362, [%r130+13696];
	fma.rn.f32 	%f1363, %f1357, %f1362, %f1339;
	ld.shared.f32 	%f1364, [%r130+13700];
	fma.rn.f32 	%f1365, %f1357, %f1364, %f1341;
	ld.shared.f32 	%f1366, [%r126+13572];
	fma.rn.f32 	%f1367, %f1366, %f1358, %f1343;
	fma.rn.f32 	%f1368, %f1366, %f1360, %f1344;
	fma.rn.f32 	%f1369, %f1366, %f1362, %f1345;
	fma.rn.f32 	%f1370, %f1366, %f1364, %f1346;
	ld.shared.f32 	%f1371, [%r126+13696];
	fma.rn.f32 	%f1372, %f1371, %f1358, %f1348;
	fma.rn.f32 	%f1373, %f1371, %f1360, %f1349;
	fma.rn.f32 	%f1374, %f1371, %f1362, %f1350;
	fma.rn.f32 	%f1375, %f1371, %f1364, %f1351;
	ld.shared.f32 	%f1376, [%r126+13700];
	fma.rn.f32 	%f1377, %f1376, %f1358, %f1353;
	fma.rn.f32 	%f1378, %f1376, %f1360, %f1354;
	fma.rn.f32 	%f1379, %f1376, %f1362, %f1355;
	fma.rn.f32 	%f1380, %f1376, %f1364, %f1356;
	ld.shared.f32 	%f1381, [%r126+13824];
	ld.shared.f32 	%f1382, [%r130+13824];
	fma.rn.f32 	%f1383, %f1381, %f1382, %f1359;
	ld.shared.f32 	%f1384, [%r130+13828];
	fma.rn.f32 	%f1385, %f1381, %f1384, %f1361;
	ld.shared.f32 	%f1386, [%r130+13952];
	fma.rn.f32 	%f1387, %f1381, %f1386, %f1363;
	ld.shared.f32 	%f1388, [%r130+13956];
	fma.rn.f32 	%f1389, %f1381, %f1388, %f1365;
	ld.shared.f32 	%f1390, [%r126+13828];
	fma.rn.f32 	%f1391, %f1390, %f1382, %f1367;
	fma.rn.f32 	%f1392, %f1390, %f1384, %f1368;
	fma.rn.f32 	%f1393, %f1390, %f1386, %f1369;
	fma.rn.f32 	%f1394, %f1390, %f1388, %f1370;
	ld.shared.f32 	%f1395, [%r126+13952];
	fma.rn.f32 	%f1396, %f1395, %f1382, %f1372;
	fma.rn.f32 	%f1397, %f1395, %f1384, %f1373;
	fma.rn.f32 	%f1398, %f1395, %f1386, %f1374;
	fma.rn.f32 	%f1399, %f1395, %f1388, %f1375;
	ld.shared.f32 	%f1400, [%r126+13956];
	fma.rn.f32 	%f1401, %f1400, %f1382, %f1377;
	fma.rn.f32 	%f1402, %f1400, %f1384, %f1378;
	fma.rn.f32 	%f1403, %f1400, %f1386, %f1379;
	fma.rn.f32 	%f1404, %f1400, %f1388, %f1380;
	ld.shared.f32 	%f1405, [%r126+14080];
	ld.shared.f32 	%f1406, [%r130+14080];
	fma.rn.f32 	%f1407, %f1405, %f1406, %f1383;
	ld.shared.f32 	%f1408, [%r130+14084];
	fma.rn.f32 	%f1409, %f1405, %f1408, %f1385;
	ld.shared.f32 	%f1410, [%r130+14208];
	fma.rn.f32 	%f1411, %f1405, %f1410, %f1387;
	ld.shared.f32 	%f1412, [%r130+14212];
	fma.rn.f32 	%f1413, %f1405, %f1412, %f1389;
	ld.shared.f32 	%f1414, [%r126+14084];
	fma.rn.f32 	%f1415, %f1414, %f1406, %f1391;
	fma.rn.f32 	%f1416, %f1414, %f1408, %f1392;
	fma.rn.f32 	%f1417, %f1414, %f1410, %f1393;
	fma.rn.f32 	%f1418, %f1414, %f1412, %f1394;
	ld.shared.f32 	%f1419, [%r126+14208];
	fma.rn.f32 	%f1420, %f1419, %f1406, %f1396;
	fma.rn.f32 	%f1421, %f1419, %f1408, %f1397;
	fma.rn.f32 	%f1422, %f1419, %f1410, %f1398;
	fma.rn.f32 	%f1423, %f1419, %f1412, %f1399;
	ld.shared.f32 	%f1424, [%r126+14212];
	fma.rn.f32 	%f1425, %f1424, %f1406, %f1401;
	fma.rn.f32 	%f1426, %f1424, %f1408, %f1402;
	fma.rn.f32 	%f1427, %f1424, %f1410, %f1403;
	fma.rn.f32 	%f1428, %f1424, %f1412, %f1404;
	ld.shared.f32 	%f1429, [%r126+14336];
	ld.shared.f32 	%f1430, [%r130+14336];
	fma.rn.f32 	%f1431, %f1429, %f1430, %f1407;
	ld.shared.f32 	%f1432, [%r130+14340];
	fma.rn.f32 	%f1433, %f1429, %f1432, %f1409;
	ld.shared.f32 	%f1434, [%r130+14464];
	fma.rn.f32 	%f1435, %f1429, %f1434, %f1411;
	ld.shared.f32 	%f1436, [%r130+14468];
	fma.rn.f32 	%f1437, %f1429, %f1436, %f1413;
	ld.shared.f32 	%f1438, [%r126+14340];
	fma.rn.f32 	%f1439, %f1438, %f1430, %f1415;
	fma.rn.f32 	%f1440, %f1438, %f1432, %f1416;
	fma.rn.f32 	%f1441, %f1438, %f1434, %f1417;
	fma.rn.f32 	%f1442, %f1438, %f1436, %f1418;
	ld.shared.f32 	%f1443, [%r126+14464];
	fma.rn.f32 	%f1444, %f1443, %f1430, %f1420;
	fma.rn.f32 	%f1445, %f1443, %f1432, %f1421;
	fma.rn.f32 	%f1446, %f1443, %f1434, %f1422;
	fma.rn.f32 	%f1447, %f1443, %f1436, %f1423;
	ld.shared.f32 	%f1448, [%r126+14468];
	fma.rn.f32 	%f1449, %f1448, %f1430, %f1425;
	fma.rn.f32 	%f1450, %f1448, %f1432, %f1426;
	fma.rn.f32 	%f1451, %f1448, %f1434, %f1427;
	fma.rn.f32 	%f1452, %f1448, %f1436, %f1428;
	ld.shared.f32 	%f1453, [%r126+14592];
	ld.shared.f32 	%f1454, [%r130+14592];
	fma.rn.f32 	%f1455, %f1453, %f1454, %f1431;
	ld.shared.f32 	%f1456, [%r130+14596];
	fma.rn.f32 	%f1457, %f1453, %f1456, %f1433;
	ld.shared.f32 	%f1458, [%r130+14720];
	fma.rn.f32 	%f1459, %f1453, %f1458, %f1435;
	ld.shared.f32 	%f1460, [%r130+14724];
	fma.rn.f32 	%f1461, %f1453, %f1460, %f1437;
	ld.shared.f32 	%f1462, [%r126+14596];
	fma.rn.f32 	%f1463, %f1462, %f1454, %f1439;
	fma.rn.f32 	%f1464, %f1462, %f1456, %f1440;
	fma.rn.f32 	%f1465, %f1462, %f1458, %f1441;
	fma.rn.f32 	%f1466, %f1462, %f1460, %f1442;
	ld.shared.f32 	%f1467, [%r126+14720];
	fma.rn.f32 	%f1468, %f1467, %f1454, %f1444;
	fma.rn.f32 	%f1469, %f1467, %f1456, %f1445;
	fma.rn.f32 	%f1470, %f1467, %f1458, %f1446;
	fma.rn.f32 	%f1471, %f1467, %f1460, %f1447;
	ld.shared.f32 	%f1472, [%r126+14724];
	fma.rn.f32 	%f1473, %f1472, %f1454, %f1449;
	fma.rn.f32 	%f1474, %f1472, %f1456, %f1450;
	fma.rn.f32 	%f1475, %f1472, %f1458, %f1451;
	fma.rn.f32 	%f1476, %f1472, %f1460, %f1452;
	ld.shared.f32 	%f1477, [%r126+14848];
	ld.shared.f32 	%f1478, [%r130+14848];
	fma.rn.f32 	%f1479, %f1477, %f1478, %f1455;
	ld.shared.f32 	%f1480, [%r130+14852];
	fma.rn.f32 	%f1481, %f1477, %f1480, %f1457;
	ld.shared.f32 	%f1482, [%r130+14976];
	fma.rn.f32 	%f1483, %f1477, %f1482, %f1459;
	ld.shared.f32 	%f1484, [%r130+14980];
	fma.rn.f32 	%f1485, %f1477, %f1484, %f1461;
	ld.shared.f32 	%f1486, [%r126+14852];
	fma.rn.f32 	%f1487, %f1486, %f1478, %f1463;
	fma.rn.f32 	%f1488, %f1486, %f1480, %f1464;
	fma.rn.f32 	%f1489, %f1486, %f1482, %f1465;
	fma.rn.f32 	%f1490, %f1486, %f1484, %f1466;
	ld.shared.f32 	%f1491, [%r126+14976];
	fma.rn.f32 	%f1492, %f1491, %f1478, %f1468;
	fma.rn.f32 	%f1493, %f1491, %f1480, %f1469;
	fma.rn.f32 	%f1494, %f1491, %f1482, %f1470;
	fma.rn.f32 	%f1495, %f1491, %f1484, %f1471;
	ld.shared.f32 	%f1496, [%r126+14980];
	fma.rn.f32 	%f1497, %f1496, %f1478, %f1473;
	fma.rn.f32 	%f1498, %f1496, %f1480, %f1474;
	fma.rn.f32 	%f1499, %f1496, %f1482, %f1475;
	fma.rn.f32 	%f1500, %f1496, %f1484, %f1476;
	ld.shared.f32 	%f1501, [%r126+15104];
	ld.shared.f32 	%f1502, [%r130+15104];
	fma.rn.f32 	%f1503, %f1501, %f1502, %f1479;
	ld.shared.f32 	%f1504, [%r130+15108];
	fma.rn.f32 	%f1505, %f1501, %f1504, %f1481;
	ld.shared.f32 	%f1506, [%r130+15232];
	fma.rn.f32 	%f1507, %f1501, %f1506, %f1483;
	ld.shared.f32 	%f1508, [%r130+15236];
	fma.rn.f32 	%f1509, %f1501, %f1508, %f1485;
	ld.shared.f32 	%f1510, [%r126+15108];
	fma.rn.f32 	%f1511, %f1510, %f1502, %f1487;
	fma.rn.f32 	%f1512, %f1510, %f1504, %f1488;
	fma.rn.f32 	%f1513, %f1510, %f1506, %f1489;
	fma.rn.f32 	%f1514, %f1510, %f1508, %f1490;
	ld.shared.f32 	%f1515, [%r126+15232];
	fma.rn.f32 	%f1516, %f1515, %f1502, %f1492;
	fma.rn.f32 	%f1517, %f1515, %f1504, %f1493;
	fma.rn.f32 	%f1518, %f1515, %f1506, %f1494;
	fma.rn.f32 	%f1519, %f1515, %f1508, %f1495;
	ld.shared.f32 	%f1520, [%r126+15236];
	fma.rn.f32 	%f1521, %f1520, %f1502, %f1497;
	fma.rn.f32 	%f1522, %f1520, %f1504, %f1498;
	fma.rn.f32 	%f1523, %f1520, %f1506, %f1499;
	fma.rn.f32 	%f1524, %f1520, %f1508, %f1500;
	ld.shared.f32 	%f1525, [%r126+15360];
	ld.shared.f32 	%f1526, [%r130+15360];
	fma.rn.f32 	%f1527, %f1525, %f1526, %f1503;
	ld.shared.f32 	%f1528, [%r130+15364];
	fma.rn.f32 	%f1529, %f1525, %f1528, %f1505;
	ld.shared.f32 	%f1530, [%r130+15488];
	fma.rn.f32 	%f1531, %f1525, %f1530, %f1507;
	ld.shared.f32 	%f1532, [%r130+15492];
	fma.rn.f32 	%f1533, %f1525, %f1532, %f1509;
	ld.shared.f32 	%f1534, [%r126+15364];
	fma.rn.f32 	%f1535, %f1534, %f1526, %f1511;
	fma.rn.f32 	%f1536, %f1534, %f1528, %f1512;
	fma.rn.f32 	%f1537, %f1534, %f1530, %f1513;
	fma.rn.f32 	%f1538, %f1534, %f1532, %f1514;
	ld.shared.f32 	%f1539, [%r126+15488];
	fma.rn.f32 	%f1540, %f1539, %f1526, %f1516;
	fma.rn.f32 	%f1541, %f1539, %f1528, %f1517;
	fma.rn.f32 	%f1542, %f1539, %f1530, %f1518;
	fma.rn.f32 	%f1543, %f1539, %f1532, %f1519;
	ld.shared.f32 	%f1544, [%r126+15492];
	fma.rn.f32 	%f1545, %f1544, %f1526, %f1521;
	fma.rn.f32 	%f1546, %f1544, %f1528, %f1522;
	fma.rn.f32 	%f1547, %f1544, %f1530, %f1523;
	fma.rn.f32 	%f1548, %f1544, %f1532, %f1524;
	ld.shared.f32 	%f1549, [%r126+15616];
	ld.shared.f32 	%f1550, [%r130+15616];
	fma.rn.f32 	%f1551, %f1549, %f1550, %f1527;
	ld.shared.f32 	%f1552, [%r130+15620];
	fma.rn.f32 	%f1553, %f1549, %f1552, %f1529;
	ld.shared.f32 	%f1554, [%r130+15744];
	fma.rn.f32 	%f1555, %f1549, %f1554, %f1531;
	ld.shared.f32 	%f1556, [%r130+15748];
	fma.rn.f32 	%f1557, %f1549, %f1556, %f1533;
	ld.shared.f32 	%f1558, [%r126+15620];
	fma.rn.f32 	%f1559, %f1558, %f1550, %f1535;
	fma.rn.f32 	%f1560, %f1558, %f1552, %f1536;
	fma.rn.f32 	%f1561, %f1558, %f1554, %f1537;
	fma.rn.f32 	%f1562, %f1558, %f1556, %f1538;
	ld.shared.f32 	%f1563, [%r126+15744];
	fma.rn.f32 	%f1564, %f1563, %f1550, %f1540;
	fma.rn.f32 	%f1565, %f1563, %f1552, %f1541;
	fma.rn.f32 	%f1566, %f1563, %f1554, %f1542;
	fma.rn.f32 	%f1567, %f1563, %f1556, %f1543;
	ld.shared.f32 	%f1568, [%r126+15748];
	fma.rn.f32 	%f1569, %f1568, %f1550, %f1545;
	fma.rn.f32 	%f1570, %f1568, %f1552, %f1546;
	fma.rn.f32 	%f1571, %f1568, %f1554, %f1547;
	fma.rn.f32 	%f1572, %f1568, %f1556, %f1548;
	ld.shared.f32 	%f1573, [%r126+15872];
	ld.shared.f32 	%f1574, [%r130+15872];
	fma.rn.f32 	%f1575, %f1573, %f1574, %f1551;
	ld.shared.f32 	%f1576, [%r130+15876];
	fma.rn.f32 	%f1577, %f1573, %f1576, %f1553;
	ld.shared.f32 	%f1578, [%r130+16000];
	fma.rn.f32 	%f1579, %f1573, %f1578, %f1555;
	ld.shared.f32 	%f1580, [%r130+16004];
	fma.rn.f32 	%f1581, %f1573, %f1580, %f1557;
	ld.shared.f32 	%f1582, [%r126+15876];
	fma.rn.f32 	%f1583, %f1582, %f1574, %f1559;
	fma.rn.f32 	%f1584, %f1582, %f1576, %f1560;
	fma.rn.f32 	%f1585, %f1582, %f1578, %f1561;
	fma.rn.f32 	%f1586, %f1582, %f1580, %f1562;
	ld.shared.f32 	%f1587, [%r126+16000];
	fma.rn.f32 	%f1588, %f1587, %f1574, %f1564;
	fma.rn.f32 	%f1589, %f1587, %f1576, %f1565;
	fma.rn.f32 	%f1590, %f1587, %f1578, %f1566;
	fma.rn.f32 	%f1591, %f1587, %f1580, %f1567;
	ld.shared.f32 	%f1592, [%r126+16004];
	fma.rn.f32 	%f1593, %f1592, %f1574, %f1569;
	fma.rn.f32 	%f1594, %f1592, %f1576, %f1570;
	fma.rn.f32 	%f1595, %f1592, %f1578, %f1571;
	fma.rn.f32 	%f1596, %f1592, %f1580, %f1572;
	ld.shared.f32 	%f1597, [%r126+16128];
	ld.shared.f32 	%f1598, [%r130+16128];
	fma.rn.f32 	%f1678, %f1597, %f1598, %f1575;
	ld.shared.f32 	%f1599, [%r130+16132];
	fma.rn.f32 	%f1677, %f1597, %f1599, %f1577;
	ld.shared.f32 	%f1600, [%r130+16256];
	fma.rn.f32 	%f1676, %f1597, %f1600, %f1579;
	ld.shared.f32 	%f1601, [%r130+16260];
	fma.rn.f32 	%f1675, %f1597, %f1601, %f1581;
	ld.shared.f32 	%f1602, [%r126+16132];
	fma.rn.f32 	%f1674, %f1602, %f1598, %f1583;
	fma.rn.f32 	%f1673, %f1602, %f1599, %f1584;
	fma.rn.f32 	%f1672, %f1602, %f1600, %f1585;
	fma.rn.f32 	%f1671, %f1602, %f1601, %f1586;
	ld.shared.f32 	%f1603, [%r126+16256];
	fma.rn.f32 	%f1679, %f1603, %f1598, %f1588;
	fma.rn.f32 	%f1680, %f1603, %f1599, %f1589;
	fma.rn.f32 	%f1681, %f1603, %f1600, %f1590;
	fma.rn.f32 	%f1682, %f1603, %f1601, %f1591;
	ld.shared.f32 	%f1604, [%r126+16260];
	fma.rn.f32 	%f1683, %f1604, %f1598, %f1593;
	fma.rn.f32 	%f1684, %f1604, %f1599, %f1594;
	fma.rn.f32 	%f1685, %f1604, %f1600, %f1595;
	fma.rn.f32 	%f1686, %f1604, %f1601, %f1596;
	bar.sync 	0;
	add.s32 	%r142, %r142, 64;
	shl.b32 	%r131, %r21, 6;
	mul.wide.s32 	%rd67, %r131, 4;
	add.s64 	%rd75, %rd75, %rd67;
	setp.lt.s32 	%p2, %r142, %r22;
	@%p2 bra 	$L__BB0_2;
$L__BB0_3:
	ld.param.f32 	%f1654, [_Z10mysgemm_v7iiifPKfS0_fPf_param_6];
	ld.param.f32 	%f1653, [_Z10mysgemm_v7iiifPKfS0_fPf_param_3];
	mov.u32 	%r132, %tid.x;
	shr.u32 	%r133, %r132, 3;
	and.b32  	%r134, %r133, 30;
	mul.lo.s32 	%r135, %r134, %r21;
	shl.b32 	%r136, %r132, 1;
	and.b32  	%r137, %r136, 30;
	add.s32 	%r138, %r135, %r137;
	mul.wide.s32 	%rd68, %r138, 4;
	add.s64 	%rd69, %rd3, %rd68;
	ld.global.f32 	%f1605, [%rd69];
	mul.f32 	%f1606, %f1654, %f1605;
	fma.rn.f32 	%f1607, %f1653, %f1678, %f1606;
	st.global.f32 	[%rd69], %f1607;
	add.s32 	%r139, %r135, %r21;
	mul.wide.s32 	%rd70, %r21, 4;
	add.s64 	%rd71, %rd69, %rd70;
	ld.global.f32 	%f1608, [%rd71];
	mul.f32 	%f1609, %f1654, %f1608;
	fma.rn.f32 	%f1610, %f1653, %f1677, %f1609;
	st.global.f32 	[%rd71], %f1610;
	mad.lo.s32 	%r140, %r21, 31, %r139;
	add.s32 	%r141, %r140, %r137;
	mul.wide.s32 	%rd72, %r141, 4;
	add.s64 	%rd73, %rd3, %rd72;
	ld.global.f32 	%f1611, [%rd73];
	mul.f32 	%f1612, %f1654, %f1611;
	fma.rn.f32 	%f1613, %f1653, %f1676, %f1612;
	st.global.f32 	[%rd73], %f1613;
	add.s64 	%rd74, %rd73, %rd70;
	ld.global.f32 	%f1614, [%rd74];
	mul.f32 	%f1615, %f1654, %f1614;
	fma.rn.f32 	%f1616, %f1653, %f1675, %f1615;
	st.global.f32 	[%rd74], %f1616;
	ld.global.f32 	%f1617, [%rd69+4];
	mul.f32 	%f1618, %f1654, %f1617;
	fma.rn.f32 	%f1619, %f1653, %f1674, %f1618;
	st.global.f32 	[%rd69+4], %f1619;
	ld.global.f32 	%f1620, [%rd71+4];
	mul.f32 	%f1621, %f1654, %f1620;
	fma.rn.f32 	%f1622, %f1653, %f1673, %f1621;
	st.global.f32 	[%rd71+4], %f1622;
	ld.global.f32 	%f1623, [%rd73+4];
	mul.f32 	%f1624, %f1654, %f1623;
	fma.rn.f32 	%f1625, %f1653, %f1672, %f1624;
	st.global.f32 	[%rd73+4], %f1625;
	ld.global.f32 	%f1626, [%rd74+4];
	mul.f32 	%f1627, %f1654, %f1626;
	fma.rn.f32 	%f1628, %f1653, %f1671, %f1627;
	st.global.f32 	[%rd74+4], %f1628;
	ld.global.f32 	%f1629, [%rd69+128];
	mul.f32 	%f1630, %f1654, %f1629;
	fma.rn.f32 	%f1631, %f1653, %f1679, %f1630;
	st.global.f32 	[%rd69+128], %f1631;
	ld.global.f32 	%f1632, [%rd71+128];
	mul.f32 	%f1633, %f1654, %f1632;
	fma.rn.f32 	%f1634, %f1653, %f1680, %f1633;
	st.global.f32 	[%rd71+128], %f1634;
	ld.global.f32 	%f1635, [%rd73+128];
	mul.f32 	%f1636, %f1654, %f1635;
	fma.rn.f32 	%f1637, %f1653, %f1681, %f1636;
	st.global.f32 	[%rd73+128], %f1637;
	ld.global.f32 	%f1638, [%rd74+128];
	mul.f32 	%f1639, %f1654, %f1638;
	fma.rn.f32 	%f1640, %f1653, %f1682, %f1639;
	st.global.f32 	[%rd74+128], %f1640;
	ld.global.f32 	%f1641, [%rd69+132];
	mul.f32 	%f1642, %f1654, %f1641;
	fma.rn.f32 	%f1643, %f1653, %f1683, %f1642;
	st.global.f32 	[%rd69+132], %f1643;
	ld.global.f32 	%f1644, [%rd71+132];
	mul.f32 	%f1645, %f1654, %f1644;
	fma.rn.f32 	%f1646, %f1653, %f1684, %f1645;
	st.global.f32 	[%rd71+132], %f1646;
	ld.global.f32 	%f1647, [%rd73+132];
	mul.f32 	%f1648, %f1654, %f1647;
	fma.rn.f32 	%f1649, %f1653, %f1685, %f1648;
	st.global.f32 	[%rd73+132], %f1649;
	ld.global.f32 	%f1650, [%rd74+132];
	mul.f32 	%f1651, %f1654, %f1650;
	fma.rn.f32 	%f1652, %f1653, %f1686, %f1651;
	st.global.f32 	[%rd74+132], %f1652;
	ret;

}
	// .globl	_Z15mysgemm_v7_plusiiifPKfS0_fPf
.visible .entry _Z15mysgemm_v7_plusiiifPKfS0_fPf(
	.param .u32 _Z15mysgemm_v7_plusiiifPKfS0_fPf_param_0,
	.param .u32 _Z15mysgemm_v7_plusiiifPKfS0_fPf_param_1,
	.param .u32 _Z15mysgemm_v7_plusiiifPKfS0_fPf_param_2,
	.param .f32 _Z15mysgemm_v7_plusiiifPKfS0_fPf_param_3,
	.param .u64 .ptr .align 1 _Z15mysgemm_v7_plusiiifPKfS0_fPf_param_4,
	.param .u64 .ptr .align 1 _Z15mysgemm_v7_plusiiifPKfS0_fPf_param_5,
	.param .f32 _Z15mysgemm_v7_plusiiifPKfS0_fPf_param_6,
	.param .u64 .ptr .align 1 _Z15mysgemm_v7_plusiiifPKfS0_fPf_param_7
)
.maxntid 256
{
	.reg .pred 	%p<3>;
	.reg .b32 	%r<143>;
	.reg .b32 	%f<1679>;
	.reg .b64 	%rd<77>;
	// demoted variable
	.shared .align 4 .b8 _ZZ15mysgemm_v7_plusiiifPKfS0_fPfE3sa7[16384];
	// demoted variable
	.shared .align 4 .b8 _ZZ15mysgemm_v7_plusiiifPKfS0_fPfE3sb7[16384];
	ld.param.u32 	%r21, [_Z15mysgemm_v7_plusiiifPKfS0_fPf_param_0];
	ld.param.u32 	%r22, [_Z15mysgemm_v7_plusiiifPKfS0_fPf_param_2];
	ld.param.u64 	%rd25, [_Z15mysgemm_v7_plusiiifPKfS0_fPf_param_4];
	ld.param.u64 	%rd26, [_Z15mysgemm_v7_plusiiifPKfS0_fPf_param_5];
	ld.param.u64 	%rd27, [_Z15mysgemm_v7_plusiiifPKfS0_fPf_param_7];
	cvta.to.global.u64 	%rd28, %rd26;
	cvta.to.global.u64 	%rd1, %rd25;
	cvta.to.global.u64 	%rd29, %rd27;
	mov.u32 	%r1, %tid.x;
	mov.u32 	%r23, %ctaid.x;
	mov.u32 	%r24, %ctaid.y;
	shl.b32 	%r2, %r23, 6;
	shl.b32 	%r25, %r24, 6;
	mul.lo.s32 	%r26, %r22, %r25;
	mul.wide.s32 	%rd30, %r26, 4;
	add.s64 	%rd76, %rd28, %rd30;
	mad.lo.s32 	%r27, %r21, %r25, %r2;
	mul.wide.s32 	%rd31, %r27, 4;
	add.s64 	%rd3, %rd29, %rd31;
	setp.lt.s32 	%p1, %r22, 1;
	mov.f32 	%f1663, 0f00000000;
	mov.f32 	%f1664, %f1663;
	mov.f32 	%f1665, %f1663;
	mov.f32 	%f1666, %f1663;
	mov.f32 	%f1667, %f1663;
	mov.f32 	%f1668, %f1663;
	mov.f32 	%f1669, %f1663;
	mov.f32 	%f1670, %f1663;
	mov.f32 	%f1671, %f1663;
	mov.f32 	%f1672, %f1663;
	mov.f32 	%f1673, %f1663;
	mov.f32 	%f1674, %f1663;
	mov.f32 	%f1675, %f1663;
	mov.f32 	%f1676, %f1663;
	mov.f32 	%f1677, %f1663;
	mov.f32 	%f1678, %f1663;
	@%p1 bra 	$L__BB1_3;
	and.b32  	%r29, %r1, 63;
	shr.u32 	%r30, %r1, 2;
	and.b32  	%r31, %r30, 48;
	add.s32 	%r32, %r31, %r1;
	shl.b32 	%r33, %r1, 6;
	and.b32  	%r34, %r33, 4032;
	mad.lo.s32 	%r35, %r31, %r21, %r29;
	and.b32  	%r36, %r32, 63;
	mad.lo.s32 	%r37, %r36, %r22, %r29;
	or.b32  	%r38, %r34, %r36;
	shl.b32 	%r39, %r38, 2;
	mov.u32 	%r40, _ZZ15mysgemm_v7_plusiiifPKfS0_fPfE3sb7;
	add.s32 	%r3, %r40, %r39;
	add.s32 	%r41, %r32, 1;
	and.b32  	%r42, %r41, 63;
	mad.lo.s32 	%r43, %r42, %r22, %r29;
	or.b32  	%r44, %r34, %r42;
	shl.b32 	%r45, %r44, 2;
	add.s32 	%r4, %r40, %r45;
	add.s32 	%r46, %r32, 2;
	and.b32  	%r47, %r46, 63;
	mad.lo.s32 	%r48, %r47, %r22, %r29;
	or.b32  	%r49, %r34, %r47;
	shl.b32 	%r50, %r49, 2;
	add.s32 	%r5, %r40, %r50;
	add.s32 	%r51, %r32, 3;
	and.b32  	%r52, %r51, 63;
	mad.lo.s32 	%r53, %r52, %r22, %r29;
	or.b32  	%r54, %r34, %r52;
	shl.b32 	%r55, %r54, 2;
	add.s32 	%r6, %r40, %r55;
	add.s32 	%r56, %r32, 4;
	and.b32  	%r57, %r56, 63;
	mad.lo.s32 	%r58, %r57, %r22, %r29;
	or.b32  	%r59, %r34, %r57;
	shl.b32 	%r60, %r59, 2;
	add.s32 	%r7, %r40, %r60;
	add.s32 	%r61, %r32, 5;
	and.b32  	%r62, %r61, 63;
	mad.lo.s32 	%r63, %r62, %r22, %r29;
	or.b32  	%r64, %r34, %r62;
	shl.b32 	%r65, %r64, 2;
	add.s32 	%r8, %r40, %r65;
	add.s32 	%r66, %r32, 6;
	and.b32  	%r67, %r66, 63;
	mad.lo.s32 	%r68, %r67, %r22, %r29;
	or.b32  	%r69, %r34, %r67;
	shl.b32 	%r70, %r69, 2;
	add.s32 	%r9, %r40, %r70;
	add.s32 	%r71, %r32, 7;
	and.b32  	%r72, %r71, 63;
	mad.lo.s32 	%r73, %r72, %r22, %r29;
	or.b32  	%r74, %r34, %r72;
	shl.b32 	%r75, %r74, 2;
	add.s32 	%r10, %r40, %r75;
	add.s32 	%r76, %r32, 8;
	and.b32  	%r77, %r76, 63;
	mad.lo.s32 	%r78, %r77, %r22, %r29;
	or.b32  	%r79, %r34, %r77;
	shl.b32 	%r80, %r79, 2;
	add.s32 	%r11, %r40, %r80;
	add.s32 	%r81, %r32, 9;
	and.b32  	%r82, %r81, 63;
	mad.lo.s32 	%r83, %r82, %r22, %r29;
	or.b32  	%r84, %r34, %r82;
	shl.b32 	%r85, %r84, 2;
	add.s32 	%r12, %r40, %r85;
	add.s32 	%r86, %r32, 10;
	and.b32  	%r87, %r86, 63;
	mad.lo.s32 	%r88, %r87, %r22, %r29;
	or.b32  	%r89, %r34, %r87;
	shl.b32 	%r90, %r89, 2;
	add.s32 	%r13, %r40, %r90;
	add.s32 	%r91, %r32, 11;
	and.b32  	%r92, %r91, 63;
	mad.lo.s32 	%r93, %r92, %r22, %r29;
	or.b32  	%r94, %r34, %r92;
	shl.b32 	%r95, %r94, 2;
	add.s32 	%r14, %r40, %r95;
	add.s32 	%r96, %r32, 12;
	and.b32  	%r97, %r96, 63;
	mad.lo.s32 	%r98, %r97, %r22, %r29;
	or.b32  	%r99, %r34, %r97;
	shl.b32 	%r100, %r99, 2;
	add.s32 	%r15, %r40, %r100;
	add.s32 	%r101, %r32, 13;
	and.b32  	%r102, %r101, 63;
	mad.lo.s32 	%r103, %r102, %r22, %r29;
	or.b32  	%r104, %r34, %r102;
	shl.b32 	%r105, %r104, 2;
	add.s32 	%r16, %r40, %r105;
	add.s32 	%r106, %r32, 14;
	and.b32  	%r107, %r106, 63;
	mad.lo.s32 	%r108, %r107, %r22, %r29;
	or.b32  	%r109, %r34, %r107;
	shl.b32 	%r110, %r109, 2;
	add.s32 	%r17, %r40, %r110;
	add.s32 	%r111, %r32, 15;
	and.b32  	%r112, %r111, 63;
	mad.lo.s32 	%r113, %r112, %r22, %r29;
	or.b32  	%r114, %r34, %r112;
	shl.b32 	%r115, %r114, 2;
	add.s32 	%r18, %r40, %r115;
	mul.wide.s32 	%rd32, %r2, 4;
	mul.wide.s32 	%rd33, %r35, 4;
	add.s64 	%rd34, %rd32, %rd33;
	add.s64 	%rd75, %rd1, %rd34;
	mul.wide.u32 	%rd5, %r113, 4;
	mul.wide.u32 	%rd6, %r108, 4;
	mul.wide.u32 	%rd7, %r103, 4;
	mul.wide.u32 	%rd8, %r98, 4;
	mul.wide.u32 	%rd9, %r93, 4;
	mul.wide.u32 	%rd10, %r88, 4;
	mul.wide.u32 	%rd11, %r83, 4;
	mul.wide.u32 	%rd12, %r78, 4;
	mul.wide.u32 	%rd13, %r73, 4;
	mul.wide.u32 	%rd14, %r68, 4;
	mul.wide.u32 	%rd15, %r63, 4;
	mul.wide.u32 	%rd16, %r58, 4;
	mul.wide.u32 	%rd17, %r53, 4;
	mul.wide.u32 	%rd18, %r48, 4;
	mul.wide.u32 	%rd19, %r43, 4;
	mul.wide.u32 	%rd20, %r37, 4;
	mov.b32 	%r142, 0;
	mov.f32 	%f1663, 0f00000000;
$L__BB1_2:
	ld.global.f32 	%f53, [%rd75];
	mov.u32 	%r116, %tid.x;
	shl.b32 	%r117, %r116, 2;
	and.b32  	%r118, %r117, 252;
	shl.b32 	%r119, %r116, 6;
	and.b32  	%r120, %r119, 12288;
	or.b32  	%r121, %r120, %r118;
	mov.u32 	%r122, _ZZ15mysgemm_v7_plusiiifPKfS0_fPfE3sa7;
	add.s32 	%r123, %r122, %r121;
	st.shared.f32 	[%r123], %f53;
	add.s64 	%rd35, %rd76, %rd20;
	ld.global.f32 	%f54, [%rd35];
	st.shared.f32 	[%r3], %f54;
	mul.wide.s32 	%rd36, %r21, 4;
	add.s64 	%rd37, %rd75, %rd36;
	ld.global.f32 	%f55, [%rd37];
	st.shared.f32 	[%r123+256], %f55;
	add.s64 	%rd38, %rd76, %rd19;
	ld.global.f32 	%f56, [%rd38];
	st.shared.f32 	[%r4], %f56;
	add.s64 	%rd39, %rd37, %rd36;
	ld.global.f32 	%f57, [%rd39];
	st.shared.f32 	[%r123+512], %f57;
	add.s64 	%rd40, %rd76, %rd18;
	ld.global.f32 	%f58, [%rd40];
	st.shared.f32 	[%r5], %f58;
	add.s64 	%rd41, %rd39, %rd36;
	ld.global.f32 	%f59, [%rd41];
	st.shared.f32 	[%r123+768], %f59;
	add.s64 	%rd42, %rd76, %rd17;
	ld.global.f32 	%f60, [%rd42];
	st.shared.f32 	[%r6], %f60;
	add.s64 	%rd43, %rd41, %rd36;
	ld.global.f32 	%f61, [%rd43];
	st.shared.f32 	[%r123+1024], %f61;
	add.s64 	%rd44, %rd76, %rd16;
	ld.global.f32 	%f62, [%rd44];
	st.shared.f32 	[%r7], %f62;
	add.s64 	%rd45, %rd43, %rd36;
	ld.global.f32 	%f63, [%rd45];
	st.shared.f32 	[%r123+1280], %f63;
	add.s64 	%rd46, %rd76, %rd15;
	ld.global.f32 	%f64, [%rd46];
	st.shared.f32 	[%r8], %f64;
	add.s64 	%rd47, %rd45, %rd36;
	ld.global.f32 	%f65, [%rd47];
	st.shared.f32 	[%r123+1536], %f65;
	add.s64 	%rd48, %rd76, %rd14;
	ld.global.f32 	%f66, [%rd48];
	st.shared.f32 	[%r9], %f66;
	add.s64 	%rd49, %rd47, %rd36;
	ld.global.f32 	%f67, [%rd49];
	st.shared.f32 	[%r123+1792], %f67;
	add.s64 	%rd50, %rd76, %rd13;
	ld.global.f32 	%f68, [%rd50];
	st.shared.f32 	[%r10], %f68;
	add.s64 	%rd51, %rd49, %rd36;
	ld.global.f32 	%f69, [%rd51];
	st.shared.f32 	[%r123+2048], %f69;
	add.s64 	%rd52, %rd76, %rd12;
	ld.global.f32 	%f70, [%rd52];
	st.shared.f32 	[%r11], %f70;
	add.s64 	%rd53, %rd51, %rd36;
	ld.global.f32 	%f71, [%rd53];
	st.shared.f32 	[%r123+2304], %f71;
	add.s64 	%rd54, %rd76, %rd11;
	ld.global.f32 	%f72, [%rd54];
	st.shared.f32 	[%r12], %f72;
	add.s64 	%rd55, %rd53, %rd36;
	ld.global.f32 	%f73, [%rd55];
	st.shared.f32 	[%r123+2560], %f73;
	add.s64 	%rd56, %rd76, %rd10;
	ld.global.f32 	%f74, [%rd56];
	st.shared.f32 	[%r13], %f74;
	add.s64 	%rd57, %rd55, %rd36;
	ld.global.f32 	%f75, [%rd57];
	st.shared.f32 	[%r123+2816], %f75;
	add.s64 	%rd58, %rd76, %rd9;
	ld.global.f32 	%f76, [%rd58];
	st.shared.f32 	[%r14], %f76;
	add.s64 	%rd59, %rd57, %rd36;
	ld.global.f32 	%f77, [%rd59];
	st.shared.f32 	[%r123+3072], %f77;
	add.s64 	%rd60, %rd76, %rd8;
	ld.global.f32 	%f78, [%rd60];
	st.shared.f32 	[%r15], %f78;
	add.s64 	%rd61, %rd59, %rd36;
	ld.global.f32 	%f79, [%rd61];
	st.shared.f32 	[%r123+3328], %f79;
	add.s64 	%rd62, %rd76, %rd7;
	ld.global.f32 	%f80, [%rd62];
	st.shared.f32 	[%r16], %f80;
	add.s64 	%rd63, %rd61, %rd36;
	ld.global.f32 	%f81, [%rd63];
	st.shared.f32 	[%r123+3584], %f81;
	add.s64 	%rd64, %rd76, %rd6;
	ld.global.f32 	%f82, [%rd64];
	st.shared.f32 	[%r17], %f82;
	add.s64 	%rd65, %rd63, %rd36;
	ld.global.f32 	%f83, [%rd65];
	st.shared.f32 	[%r123+3840], %f83;
	add.s64 	%rd66, %rd76, %rd5;
	ld.global.f32 	%f84, [%rd66];
	st.shared.f32 	[%r18], %f84;
	add.s64 	%rd76, %rd76, 256;
	bar.sync 	0;
	shl.b32 	%r124, %r116, 3;
	and.b32  	%r125, %r124, 120;
	add.s32 	%r126, %r122, %r125;
	ld.shared.f32 	%f85, [%r126];
	shr.u32 	%r127, %r116, 1;
	and.b32  	%r128, %r127, 120;
	mov.u32 	%r129, _ZZ15mysgemm_v7_plusiiifPKfS0_fPfE3sb7;
	add.s32 	%r130, %r129, %r128;
	ld.shared.f32 	%f86, [%r130];
	fma.rn.f32 	%f87, %f85, %f86, %f1670;
	ld.shared.f32 	%f88, [%r130+4];
	fma.rn.f32 	%f89, %f85, %f88, %f1669;
	ld.shared.f32 	%f90, [%r130+128];
	fma.rn.f32 	%f91, %f85, %f90, %f1668;
	ld.shared.f32 	%f92, [%r130+132];
	fma.rn.f32 	%f93, %f85, %f92, %f1667;
	ld.shared.f32 	%f94, [%r126+4];
	fma.rn.f32 	%f95, %f94, %f86, %f1666;
	fma.rn.f32 	%f96, %f94, %f88, %f1665;
	fma.rn.f32 	%f97, %f94, %f90, %f1664;
	fma.rn.f32 	%f98, %f94, %f92, %f1663;
	ld.shared.f32 	%f99, [%r126+128];
	fma.rn.f32 	%f100, %f99, %f86, %f1671;
	fma.rn.f32 	%f101, %f99, %f88, %f1672;
	fma.rn.f32 	%f102, %f99, %f90, %f1673;
	fma.rn.f32 	%f103, %f99, %f92, %f1674;
	ld.shared.f32 	%f104, [%r126+132];
	fma.rn.f32 	%f105, %f104, %f86, %f1675;
	fma.rn.f32 	%f106, %f104, %f88, %f1676;
	fma.rn.f32 	%f107, %f104, %f90, %f1677;
	fma.rn.f32 	%f108, %f104, %f92, %f1678;
	ld.shared.f32 	%f109, [%r126+256];
	ld.shared.f32 	%f110, [%r130+256];
	fma.rn.f32 	%f111, %f109, %f110, %f87;
	ld.shared.f32 	%f112, [%r130+260];
	fma.rn.f32 	%f113, %f109, %f112, %f89;
	ld.shared.f32 	%f114, [%r130+384];
	fma.rn.f32 	%f115, %f109, %f114, %f91;
	ld.shared.f32 	%f116, [%r130+388];
	fma.rn.f32 	%f117, %f109, %f116, %f93;
	ld.shared.f32 	%f118, [%r126+260];
	fma.rn.f32 	%f119, %f118, %f110, %f95;
	fma.rn.f32 	%f120, %f118, %f112, %f96;
	fma.rn.f32 	%f121, %f118, %f114, %f97;
	fma.rn.f32 	%f122, %f118, %f116, %f98;
	ld.shared.f32 	%f123, [%r126+384];
	fma.rn.f32 	%f124, %f123, %f110, %f100;
	fma.rn.f32 	%f125, %f123, %f112, %f101;
	fma.rn.f32 	%f126, %f123, %f114, %f102;
	fma.rn.f32 	%f127, %f123, %f116, %f103;
	ld.shared.f32 	%f128, [%r126+388];
	fma.rn.f32 	%f129, %f128, %f110, %f105;
	fma.rn.f32 	%f130, %f128, %f112, %f106;
	fma.rn.f32 	%f131, %f128, %f114, %f107;
	fma.rn.f32 	%f132, %f128, %f116, %f108;
	ld.shared.f32 	%f133, [%r126+512];
	ld.shared.f32 	%f134, [%r130+512];
	fma.rn.f32 	%f135, %f133, %f134, %f111;
	ld.shared.f32 	%f136, [%r130+516];
	fma.rn.f32 	%f137, %f133, %f136, %f113;
	ld.shared.f32 	%f138, [%r130+640];
	fma.rn.f32 	%f139, %f133, %f138, %f115;
	ld.shared.f32 	%f140, [%r130+644];
	fma.rn.f32 	%f141, %f133, %f140, %f117;
	ld.shared.f32 	%f142, [%r126+516];
	fma.rn.f32 	%f143, %f142, %f134, %f119;
	fma.rn.f32 	%f144, %f142, %f136, %f120;
	fma.rn.f32 	%f145, %f142, %f138, %f121;
	fma.rn.f32 	%f146, %f142, %f140, %f122;
	ld.shared.f32 	%f147, [%r126+640];
	fma.rn.f32 	%f148, %f147, %f134, %f124;
	fma.rn.f32 	%f149, %f147, %f136, %f125;
	fma.rn.f32 	%f150, %f147, %f138, %f126;
	fma.rn.f32 	%f151, %f147, %f140, %f127;
	ld.shared.f32 	%f152, [%r126+644];
	fma.rn.f32 	%f153, %f152, %f134, %f129;
	fma.rn.f32 	%f154, %f152, %f136, %f130;
	fma.rn.f32 	%f155, %f152, %f138, %f131;
	fma.rn.f32 	%f156, %f152, %f140, %f132;
	ld.shared.f32 	%f157, [%r126+768];
	ld.shared.f32 	%f158, [%r130+768];
	fma.rn.f32 	%f159, %f157, %f158, %f135;
	ld.shared.f32 	%f160, [%r130+772];
	fma.rn.f32 	%f161, %f157, %f160, %f137;
	ld.shared.f32 	%f162, [%r130+896];
	fma.rn.f32 	%f163, %f157, %f162, %f139;
	ld.shared.f32 	%f164, [%r130+900];
	fma.rn.f32 	%f165, %f157, %f164, %f141;
	ld.shared.f32 	%f166, [%r126+772];
	fma.rn.f32 	%f167, %f166, %f158, %f143;
	fma.rn.f32 	%f168, %f166, %f160, %f144;
	fma.rn.f32 	%f169, %f166, %f162, %f145;
	fma.rn.f32 	%f170, %f166, %f164, %f146;
	ld.shared.f32 	%f171, [%r126+896];
	fma.rn.f32 	%f172, %f171, %f158, %f148;
	fma.rn.f32 	%f173, %f171, %f160, %f149;
	fma.rn.f32 	%f174, %f171, %f162, %f150;
	fma.rn.f32 	%f175, %f171, %f164, %f151;
	ld.shared.f32 	%f176, [%r126+900];
	fma.rn.f32 	%f177, %f176, %f158, %f153;
	fma.rn.f32 	%f178, %f176, %f160, %f154;
	fma.rn.f32 	%f179, %f176, %f162, %f155;
	fma.rn.f32 	%f180, %f176, %f164, %f156;
	ld.shared.f32 	%f181, [%r126+1024];
	ld.shared.f32 	%f182, [%r130+1024];
	fma.rn.f32 	%f183, %f181, %f182, %f159;
	ld.shared.f32 	%f184, [%r130+1028];
	fma.rn.f32 	%f185, %f181, %f184, %f161;
	ld.shared.f32 	%f186, [%r130+1152];
	fma.rn.f32 	%f187, %f181, %f186, %f163;
	ld.shared.f32 	%f188, [%r130+1156];
	fma.rn.f32 	%f189, %f181, %f188, %f165;
	ld.shared.f32 	%f190, [%r126+1028];
	fma.rn.f32 	%f191, %f190, %f182, %f167;
	fma.rn.f32 	%f192, %f190, %f184, %f168;
	fma.rn.f32 	%f193, %f190, %f186, %f169;
	fma.rn.f32 	%f194, %f190, %f188, %f170;
	ld.shared.f32 	%f195, [%r126+1152];
	fma.rn.f32 	%f196, %f195, %f182, %f172;
	fma.rn.f32 	%f197, %f195, %f184, %f173;
	fma.rn.f32 	%f198, %f195, %f186, %f174;
	fma.rn.f32 	%f199, %f195, %f188, %f175;
	ld.shared.f32 	%f200, [%r126+1156];
	fma.rn.f32 	%f201, %f200, %f182, %f177;
	fma.rn.f32 	%f202, %f200, %f184, %f178;
	fma.rn.f32 	%f203, %f200, %f186, %f179;
	fma.rn.f32 	%f204, %f200, %f188, %f180;
	ld.shared.f32 	%f205, [%r126+1280];
	ld.shared.f32 	%f206, [%r130+1280];
	fma.rn.f32 	%f207, %f205, %f206, %f183;
	ld.shared.f32 	%f208, [%r130+1284];
	fma.rn.f32 	%f209, %f205, %f208, %f185;
	ld.shared.f32 	%f210, [%r130+1408];
	fma.rn.f32 	%f211, %f205, %f210, %f187;
	ld.shared.f32 	%f212, [%r130+1412];
	fma.rn.f32 	%f213, %f205, %f212, %f189;
	ld.shared.f32 	%f214, [%r126+1284];
	fma.rn.f32 	%f215, %f214, %f206, %f191;
	fma.rn.f32 	%f216, %f214, %f208, %f192;
	fma.rn.f32 	%f217, %f214, %f210, %f193;
	fma.rn.f32 	%f218, %f214, %f212, %f194;
	ld.shared.f32 	%f219, [%r126+1408];
	fma.rn.f32 	%f220, %f219, %f206, %f196;
	fma.rn.f32 	%f221, %f219, %f208, %f197;
	fma.rn.f32 	%f222, %f219, %f210, %f198;
	fma.rn.f32 	%f223, %f219, %f212, %f199;
	ld.shared.f32 	%f224, [%r126+1412];
	fma.rn.f32 	%f225, %f224, %f206, %f201;
	fma.rn.f32 	%f226, %f224, %f208, %f202;
	fma.rn.f32 	%f227, %f224, %f210, %f203;
	fma.rn.f32 	%f228, %f224, %f212, %f204;
	ld.shared.f32 	%f229, [%r126+1536];
	ld.shared.f32 	%f230, [%r130+1536];
	fma.rn.f32 	%f231, %f229, %f230, %f207;
	ld.shared.f32 	%f232, [%r130+1540];
	fma.rn.f32 	%f233, %f229, %f232, %f209;
	ld.shared.f32 	%f234, [%r130+1664];
	fma.rn.f32 	%f235, %f229, %f234, %f211;
	ld.shared.f32 	%f236, [%r130+1668];
	fma.rn.f32 	%f237, %f229, %f236, %f213;
	ld.shared.f32 	%f238, [%r126+1540];
	fma.rn.f32 	%f239, %f238, %f230, %f215;
	fma.rn.f32 	%f240, %f238, %f232, %f216;
	fma.rn.f32 	%f241, %f238, %f234, %f217;
	fma.rn.f32 	%f242, %f238, %f236, %f218;
	ld.shared.f32 	%f243, [%r126+1664];
	fma.rn.f32 	%f244, %f243, %f230, %f220;
	fma.rn.f32 	%f245, %f243, %f232, %f221;
	fma.rn.f32 	%f246, %f243, %f234, %f222;
	fma.rn.f32 	%f247, %f243, %f236, %f223;
	ld.shared.f32 	%f248, [%r126+1668];
	fma.rn.f32 	%f249, %f248, %f230, %f225;
	fma.rn.f32 	%f250, %f248, %f232, %f226;
	fma.rn.f32 	%f251, %f248, %f234, %f227;
	fma.rn.f32 	%f252, %f248, %f236, %f228;
	ld.shared.f32 	%f253, [%r126+1792];
	ld.shared.f32 	%f254, [%r130+1792];
	fma.rn.f32 	%f255, %f253, %f254, %f231;
	ld.shared.f32 	%f256, [%r130+1796];
	fma.rn.f32 	%f257, %f253, %f256, %f233;
	ld.shared.f32 	%f258, [%r130+1920];
	fma.rn.f32 	%f259, %f253, %f258, %f235;
	ld.shared.f32 	%f260, [%r130+1924];
	fma.rn.f32 	%f261, %f253, %f260, %f237;
	ld.shared.f32 	%f262, [%r126+1796];
	fma.rn.f32 	%f263, %f262, %f254, %f239;
	fma.rn.f32 	%f264, %f262, %f256, %f240;
	fma.rn.f32 	%f265, %f262, %f258, %f241;
	fma.rn.f32 	%f266, %f262, %f260, %f242;
	ld.shared.f32 	%f267, [%r126+1920];
	fma.rn.f32 	%f268, %f267, %f254, %f244;
	fma.rn.f32 	%f269, %f267, %f256, %f245;
	fma.rn.f32 	%f270, %f267, %f258, %f246;
	fma.rn.f32 	%f271, %f267, %f260, %f247;
	ld.shared.f32 	%f272, [%r126+1924];
	fma.rn.f32 	%f273, %f272, %f254, %f249;
	fma.rn.f32 	%f274, %f272, %f256, %f250;
	fma.rn.f32 	%f275, %f272, %f258, %f251;
	fma.rn.f32 	%f276, %f272, %f260, %f252;
	ld.shared.f32 	%f277, [%r126+2048];
	ld.shared.f32 	%f278, [%r130+2048];
	fma.rn.f32 	%f279, %f277, %f278, %f255;
	ld.shared.f32 	%f280, [%r130+2052];
	fma.rn.f32 	%f281, %f277, %f280, %f257;
	ld.shared.f32 	%f282, [%r130+2176];
	fma.rn.f32 	%f283, %f277, %f282, %f259;
	ld.shared.f32 	%f284, [%r130+2180];
	fma.rn.f32 	%f285, %f277, %f284, %f261;
	ld.shared.f32 	%f286, [%r126+2052];
	fma.rn.f32 	%f287, %f286, %f278, %f263;
	fma.rn.f32 	%f288, %f286, %f280, %f264;
	fma.rn.f32 	%f289, %f286, %f282, %f265;
	fma.rn.f32 	%f290, %f286, %f284, %f266;
	ld.shared.f32 	%f291, [%r126+2176];
	fma.rn.f32 	%f292, %f291, %f278, %f268;
	fma.rn.f32 	%f293, %f291, %f280, %f269;
	fma.rn.f32 	%f294, %f291, %f282, %f270;
	fma.rn.f32 	%f295, %f291, %f284, %f271;
	ld.shared.f32 	%f296, [%r126+2180];
	fma.rn.f32 	%f297, %f296, %f278, %f273;
	fma.rn.f32 	%f298, %f296, %f280, %f274;
	fma.rn.f32 	%f299, %f296, %f282, %f275;
	fma.rn.f32 	%f300, %f296, %f284, %f276;
	ld.shared.f32 	%f301, [%r126+2304];
	ld.shared.f32 	%f302, [%r130+2304];
	fma.rn.f32 	%f303, %f301, %f302, %f279;
	ld.shared.f32 	%f304, [%r130+2308];
	fma.rn.f32 	%f305, %f301, %f304, %f281;
	ld.shared.f32 	%f306, [%r130+2432];
	fma.rn.f32 	%f307, %f301, %f306, %f283;
	ld.shared.f32 	%f308, [%r130+2436];
	fma.rn.f32 	%f309, %f301, %f308, %f285;
	ld.shared.f32 	%f310, [%r126+2308];
	fma.rn.f32 	%f311, %f310, %f302, %f287;
	fma.rn.f32 	%f312, %f310, %f304, %f288;
	fma.rn.f32 	%f313, %f310, %f306, %f289;
	fma.rn.f32 	%f314, %f310, %f308, %f290;
	ld.shared.f32 	%f315, [%r126+2432];
	fma.rn.f32 	%f316, %f315, %f302, %f292;
	fma.rn.f32 	%f317, %f315, %f304, %f293;
	fma.rn.f32 	%f318, %f315, %f306, %f294;
	fma.rn.f32 	%f319, %f315, %f308, %f295;
	ld.shared.f32 	%f320, [%r126+2436];
	fma.rn.f32 	%f321, %f320, %f302, %f297;
	fma.rn.f32 	%f322, %f320, %f304, %f298;
	fma.rn.f32 	%f323, %f320, %f306, %f299;
	fma.rn.f32 	%f324, %f320, %f308, %f300;
	ld.shared.f32 	%f325, [%r126+2560];
	ld.shared.f32 	%f326, [%r130+2560];
	fma.rn.f32 	%f327, %f325, %f326, %f303;
	ld.shared.f32 	%f328, [%r130+2564];
	fma.rn.f32 	%f329, %f325, %f328, %f305;
	ld.shared.f32 	%f330, [%r130+2688];
	fma.rn.f32 	%f331, %f325, %f330, %f307;
	ld.shared.f32 	%f332, [%r130+2692];
	fma.rn.f32 	%f333, %f325, %f332, %f309;
	ld.shared.f32 	%f334, [%r126+2564];
	fma.rn.f32 	%f335, %f334, %f326, %f311;
	fma.rn.f32 	%f336, %f334, %f328, %f312;
	fma.rn.f32 	%f337, %f334, %f330, %f313;
	fma.rn.f32 	%f338, %f334, %f332, %f314;
	ld.shared.f32 	%f339, [%r126+2688];
	fma.rn.f32 	%f340, %f339, %f326, %f316;
	fma.rn.f32 	%f341, %f339, %f328, %f317;
	fma.rn.f32 	%f342, %f339, %f330, %f318;
	fma.rn.f32 	%f343, %f339, %f332, %f319;
	ld.shared.f32 	%f344, [%r126+2692];
	fma.rn.f32 	%f345, %f344, %f326, %f321;
	fma.rn.f32 	%f346, %f344, %f328, %f322;
	fma.rn.f32 	%f347, %f344, %f330, %f323;
	fma.rn.f32 	%f348, %f344, %f332, %f324;
	ld.shared.f32 	%f349, [%r126+2816];
	ld.shared.f32 	%f350, [%r130+2816];
	fma.rn.f32 	%f351, %f349, %f350, %f327;
	ld.shared.f32 	%f352, [%r130+2820];
	fma.rn.f32 	%f353, %f349, %f352, %f329;
	ld.shared.f32 	%f354, [%r130+2944];
	fma.rn.f32 	%f355, %f349, %f354, %f331;
	ld.shared.f32 	%f356, [%r130+2948];
	fma.rn.f32 	%f357, %f349, %f356, %f333;
	ld.shared.f32 	%f358, [%r126+2820];
	fma.rn.f32 	%f359, %f358, %f350, %f335;
	fma.rn.f32 	%f360, %f358, %f352, %f336;
	fma.rn.f32 	%f361, %f358, %f354, %f337;
	fma.rn.f32 	%f362, %f358, %f356, %f338;
	ld.shared.f32 	%f363, [%r126+2944];
	fma.rn.f32 	%f364, %f363, %f350, %f340;
	fma.rn.f32 	%f365, %f363, %f352, %f341;
	fma.rn.f32 	%f366, %f363, %f354, %f342;
	fma.rn.f32 	%f367, %f363, %f356, %f343;
	ld.shared.f32 	%f368, [%r126+2948];
	fma.rn.f32 	%f369, %f368, %f350, %f345;
	fma.rn.f32 	%f370, %f368, %f352, %f346;
	fma.rn.f32 	%f371, %f368, %f354, %f347;
	fma.rn.f32 	%f372, %f368, %f356, %f348;
	ld.shared.f32 	%f373, [%r126+3072];
	ld.shared.f32 	%f374, [%r130+3072];
	fma.rn.f32 	%f375, %f373, %f374, %f351;
	ld.shared.f32 	%f376, [%r130+3076];
	fma.rn.f32 	%f377, %f373, %f376, %f353;
	ld.shared.f32 	%f378, [%r130+3200];
	fma.rn.f32 	%f379, %f373, %f378, %f355;
	ld.shared.f32 	%f380, [%r130+3204];
	fma.rn.f32 	%f381, %f373, %f380, %f357;
	ld.shared.f32 	%f382, [%r126+3076];
	fma.rn.f32 	%f383, %f382, %f374, %f359;
	fma.rn.f32 	%f384, %f382, %f376, %f360;
	fma.rn.f32 	%f385, %f382, %f378, %f361;
	fma.rn.f32 	%f386, %f382, %f380, %f362;
	ld.shared.f32 	%f387, [%r126+3200];
	fma.rn.f32 	%f388, %f387, %f374, %f364;
	fma.rn.f32 	%f389, %f387, %f376, %f365;
	fma.rn.f32 	%f390, %f387, %f378, %f366;
	fma.rn.f32 	%f391, %f387, %f380, %f367;
	ld.shared.f32 	%f392, [%r126+3204];
	fma.rn.f32 	%f393, %f392, %f374, %f369;
	fma.rn.f32 	%f394, %f392, %f376, %f370;
	fma.rn.f32 	%f395, %f392, %f378, %f371;
	fma.rn.f32 	%f396, %f392, %f380, %f372;
	ld.shared.f32 	%f397, [%r126+3328];
	ld.shared.f32 	%f398, [%r130+3328];
	fma.rn.f32 	%f399, %f397, %f398, %f375;
	ld.shared.f32 	%f400, [%r130+3332];
	fma.rn.f32 	%f401, %f397, %f400, %f377;
	ld.shared.f32 	%f402, [%r130+3456];
	fma.rn.f32 	%f403, %f397, %f402, %f379;
	ld.shared.f32 	%f404, [%r130+3460];
	fma.rn.f32 	%f405, %f397, %f404, %f381;
	ld.shared.f32 	%f406, [%r126+3332];
	fma.rn.f32 	%f407, %f406, %f398, %f383;
	fma.rn.f32 	%f408, %f406, %f400, %f384;
	fma.rn.f32 	%f409, %f406, %f402, %f385;
	fma.rn.f32 	%f410, %f406, %f404, %f386;
	ld.shared.f32 	%f411, [%r126+3456];
	fma.rn.f32 	%f412, %f411, %f398, %f388;
	fma.rn.f32 	%f413, %f411, %f400, %f389;
	fma.rn.f32 	%f414, %f411, %f402, %f390;
	fma.rn.f32 	%f415, %f411, %f404, %f391;
	ld.shared.f32 	%f416, [%r126+3460];
	fma.rn.f32 	%f417, %f416, %f398, %f393;
	fma.rn.f32 	%f418, %f416, %f400, %f394;
	fma.rn.f32 	%f419, %f416, %f402, %f395;
	fma.rn.f32 	%f420, %f416, %f404, %f396;
	ld.shared.f32 	%f421, [%r126+3584];
	ld.shared.f32 	%f422, [%r130+3584];
	fma.rn.f32 	%f423, %f421, %f422, %f399;
	ld.shared.f32 	%f424, [%r130+3588];
	fma.rn.f32 	%f425, %f421, %f424, %f401;
	ld.shared.f32 	%f426, [%r130+3712];
	fma.rn.f32 	%f427, %f421, %f426, %f403;
	ld.shared.f32 	%f428, [%r130+3716];
	fma.rn.f32 	%f429, %f421, %f428, %f405;
	ld.shared.f32 	%f430, [%r126+3588];
	fma.rn.f32 	%f431, %f430, %f422, %f407;
	fma.rn.f32 	%f432, %f430, %f424, %f408;
	fma.rn.f32 	%f433, %f430, %f426, %f409;
	fma.rn.f32 	%f434, %f430, %f428, %f410;
	ld.shared.f32 	%f435, [%r126+3712];
	fma.rn.f32 	%f436, %f435, %f422, %f412;
	fma.rn.f32 	%f437, %f435, %f424, %f413;
	fma.rn.f32 	%f438, %f435, %f426, %f414;
	fma.rn.f32 	%f439, %f435, %f428, %f415;
	ld.shared.f32 	%f440, [%r126+3716];
	fma.rn.f32 	%f441, %f440, %f422, %f417;
	fma.rn.f32 	%f442, %f440, %f424, %f418;
	fma.rn.f32 	%f443, %f440, %f426, %f419;
	fma.rn.f32 	%f444, %f440, %f428, %f420;
	ld.shared.f32 	%f445, [%r126+3840];
	ld.shared.f32 	%f446, [%r130+3840];
	fma.rn.f32 	%f447, %f445, %f446, %f423;
	ld.shared.f32 	%f448, [%r130+3844];
	fma.rn.f32 	%f449, %f445, %f448, %f425;
	ld.shared.f32 	%f450, [%r130+3968];
	fma.rn.f32 	%f451, %f445, %f450, %f427;
	ld.shared.f32 	%f452, [%r130+3972];
	fma.rn.f32 	%f453, %f445, %f452, %f429;
	ld.shared.f32 	%f454, [%r126+3844];
	fma.rn.f32 	%f455, %f454, %f446, %f431;
	fma.rn.f32 	%f456, %f454, %f448, %f432;
	fma.rn.f32 	%f457, %f454, %f450, %f433;
	fma.rn.f32 	%f458, %f454, %f452, %f434;
	ld.shared.f32 	%f459, [%r126+3968];
	fma.rn.f32 	%f460, %f459, %f446, %f436;
	fma.rn.f32 	%f461, %f459, %f448, %f437;
	fma.rn.f32 	%f462, %f459, %f450, %f438;
	fma.rn.f32 	%f463, %f459, %f452, %f439;
	ld.shared.f32 	%f464, [%r126+3972];
	fma.rn.f32 	%f465, %f464, %f446, %f441;
	fma.rn.f32 	%f466, %f464, %f448, %f442;
	fma.rn.f32 	%f467, %f464, %f450, %f443;
	fma.rn.f32 	%f468, %f464, %f452, %f444;
	ld.shared.f32 	%f469, [%r126+4096];
	ld.shared.f32 	%f470, [%r130+4096];
	fma.rn.f32 	%f471, %f469, %f470, %f447;
	ld.shared.f32 	%f472, [%r130+4100];
	fma.rn.f32 	%f473, %f469, %f472, %f449;
	ld.shared.f32 	%f474, [%r130+4224];
	fma.rn.f32 	%f475, %f469, %f474, %f451;
	ld.shared.f32 	%f476, [%r130+4228];
	fma.rn.f32 	%f477, %f469, %f476, %f453;
	ld.shared.f32 	%f478, [%r126+4100];
	fma.rn.f32 	%f479, %f478, %f470, %f455;
	fma.rn.f32 	%f480, %f478, %f472, %f456;
	fma.rn.f32 	%f481, %f478, %f474, %f457;
	fma.rn.f32 	%f482, %f478, %f476, %f458;
	ld.shared.f32 	%f483, [%r126+4224];
	fma.rn.f32 	%f484, %f483, %f470, %f460;
	fma.rn.f32 	%f485, %f483, %f472, %f461;
	fma.rn.f32 	%f486, %f483, %f474, %f462;
	fma.rn.f32 	%f487, %f483, %f476, %f463;
	ld.shared.f32 	%f488, [%r126+4228];
	fma.rn.f32 	%f489, %f488, %f470, %f465;
	fma.rn.f32 	%f490, %f488, %f472, %f466;
	fma.rn.f32 	%f491, %f488, %f474, %f467;
	fma.rn.f32 	%f492, %f488, %f476, %f468;
	ld.shared.f32 	%f493, [%r126+4352];
	ld.shared.f32 	%f494, [%r130+4352];
	fma.rn.f32 	%f495, %f493, %f494, %f471;
	ld.shared.f32 	%f496, [%r130+4356];
	fma.rn.f32 	%f497, %f493, %f496, %f473;
	ld.shared.f32 	%f498, [%r130+4480];
	fma.rn.f32 	%f499, %f493, %f498, %f475;
	ld.shared.f32 	%f500, [%r130+4484];
	fma.rn.f32 	%f501, %f493, %f500, %f477;
	ld.shared.f32 	%f502, [%r126+4356];
	fma.rn.f32 	%f503, %f502, %f494, %f479;
	fma.rn.f32 	%f504, %f502, %f496, %f480;
	fma.rn.f32 	%f505, %f502, %f498, %f481;
	fma.rn.f32 	%f506, %f502, %f500, %f482;
	ld.shared.f32 	%f507, [%r126+4480];
	fma.rn.f32 	%f508, %f507, %f494, %f484;
	fma.rn.f32 	%f509, %f507, %f496, %f485;
	fma.rn.f32 	%f510, %f507, %f498, %f486;
	fma.rn.f32 	%f511, %f507, %f500, %f487;
	ld.shared.f32 	%f512, [%r126+4484];
	fma.rn.f32 	%f513, %f512, %f494, %f489;
	fma.rn.f32 	%f514, %f512, %f496, %f490;
	fma.rn.f32 	%f515, %f512, %f498, %f491;
	fma.rn.f32 	%f516, %f512, %f500, %f492;
	ld.shared.f32 	%f517, [%r126+4608];
	ld.shared.f32 	%f518, [%r130+4608];
	fma.rn.f32 	%f519, %f517, %f518, %f495;
	ld.shared.f32 	%f520, [%r130+4612];
	fma.rn.f32 	%f521, %f517, %f520, %f497;
	ld.shared.f32 	%f522, [%r130+4736];
	fma.rn.f32 	%f523, %f517, %f522, %f499;
	ld.shared.f32 	%f524, [%r130+4740];
	fma.rn.f32 	%f525, %f517, %f524, %f501;
	ld.shared.f32 	%f526, [%r126+4612];
	fma.rn.f32 	%f527, %f526, %f518, %f503;
	fma.rn.f32 	%f528, %f526, %f520, %f504;
	fma.rn.f32 	%f529, %f526, %f522, %f505;
	fma.rn.f32 	%f530, %f526, %f524, %f506;
	ld.shared.f32 	%f531, [%r126+4736];
	fma.rn.f32 	%f532, %f531, %f518, %f508;
	fma.rn.f32 	%f533, %f531, %f520, %f509;
	fma.rn.f32 	%f534, %f531, %f522, %f510;
	fma.rn.f32 	%f535, %f531, %f524, %f511;
	ld.shared.f32 	%f536, [%r126+4740];
	fma.rn.f32 	%f537, %f536, %f518, %f513;
	fma.rn.f32 	%f538, %f536, %f520, %f514;
	fma.rn.f32 	%f539, %f536, %f522, %f515;
	fma.rn.f32 	%f540, %f536, %f524, %f516;
	ld.shared.f32 	%f541, [%r126+4864];
	ld.shared.f32 	%f542, [%r130+4864];
	fma.rn.f32 	%f543, %f541, %f542, %f519;
	ld.shared.f32 	%f544, [%r130+4868];
	fma.rn.f32 	%f545, %f541, %f544, %f521;
	ld.shared.f32 	%f546, [%r130+4992];
	fma.rn.f32 	%f547, %f541, %f546, %f523;
	ld.shared.f32 	%f548, [%r130+4996];
	fma.rn.f32 	%f549, %f541, %f548, %f525;
	ld.shared.f32 	%f550, [%r126+4868];
	fma.rn.f32 	%f551, %f550, %f542, %f527;
	fma.rn.f32 	%f552, %f550, %f544, %f528;
	fma.rn.f32 	%f553, %f550, %f546, %f529;
	fma.rn.f32 	%f554, %f550, %f548, %f530;
	ld.shared.f32 	%f555, [%r126+4992];
	fma.rn.f32 	%f556, %f555, %f542, %f532;
	fma.rn.f32 	%f557, %f555, %f544, %f533;
	fma.rn.f32 	%f558, %f555, %f546, %f534;
	fma.rn.f32 	%f559, %f555, %f548, %f535;
	ld.shared.f32 	%f560, [%r126+4996];
	fma.rn.f32 	%f561, %f560, %f542, %f537;
	fma.rn.f32 	%f562, %f560, %f544, %f538;
	fma.rn.f32 	%f563, %f560, %f546, %f539;
	fma.rn.f32 	%f564, %f560, %f548, %f540;
	ld.shared.f32 	%f565, [%r126+5120];
	ld.shared.f32 	%f566, [%r130+5120];
	fma.rn.f32 	%f567, %f565, %f566, %f543;
	ld.shared.f32 	%f568, [%r130+5124];
	fma.rn.f32 	%f569, %f565, %f568, %f545;
	ld.shared.f32 	%f570, [%r130+5248];
	fma.rn.f32 	%f571, %f565, %f570, %f547;
	ld.shared.f32 	%f572, [%r130+5252];
	fma.rn.f32 	%f573, %f565, %f572, %f549;
	ld.shared.f32 	%f574, [%r126+5124];
	fma.rn.f32 	%f575, %f574, %f566, %f551;
	fma.rn.f32 	%f576, %f574, %f568, %f552;
	fma.rn.f32 	%f577, %f574, %f570, %f553;
	fma.rn.f32 	%f578, %f574, %f572, %f554;
	ld.shared.f32 	%f579, [%r126+5248];
	fma.rn.f32 	%f580, %f579, %f566, %f556;
	fma.rn.f32 	%f581, %f579, %f568, %f557;
	fma.rn.f32 	%f582, %f579, %f570, %f558;
	fma.rn.f32 	%f583, %f579, %f572, %f559;
	ld.shared.f32 	%f584, [%r126+5252];
	fma.rn.f32 	%f585, %f584, %f566, %f561;
	fma.rn.f32 	%f586, %f584, %f568, %f562;
	fma.rn.f32 	%f587, %f584, %f570, %f563;
	fma.rn.f32 	%f588, %f584, %f572, %f564;
	ld.shared.f32 	%f589, [%r126+5376];
	ld.shared.f32 	%f590, [%r130+5376];
	fma.rn.f32 	%f591, %f589, %f590, %f567;
	ld.shared.f32 	%f592, [%r130+5380];
	fma.rn.f32 	%f593, %f589, %f592, %f569;
	ld.shared.f32 	%f594, [%r130+5504];
	fma.rn.f32 	%f595, %f589, %f594, %f571;
	ld.shared.f32 	%f596, [%r130+5508];
	fma.rn.f32 	%f597, %f589, %f596, %f573;
	ld.shared.f32 	%f598, [%r126+5380];
	fma.rn.f32 	%f599, %f598, %f590, %f575;
	fma.rn.f32 	%f600, %f598, %f592, %f576;
	fma.rn.f32 	%f601, %f598, %f594, %f577;
	fma.rn.f32 	%f602, %f598, %f596, %f578;
	ld.shared.f32 	%f603, [%r126+5504];
	fma.rn.f32 	%f604, %f603, %f590, %f580;
	fma.rn.f32 	%f605, %f603, %f592, %f581;
	fma.rn.f32 	%f606, %f603, %f594, %f582;
	fma.rn.f32 	%f607, %f603, %f596, %f583;
	ld.shared.f32 	%f608, [%r126+5508];
	fma.rn.f32 	%f609, %f608, %f590, %f585;
	fma.rn.f32 	%f610, %f608, %f592, %f586;
	fma.rn.f32 	%f611, %f608, %f594, %f587;
	fma.rn.f32 	%f612, %f608, %f596, %f588;
	ld.shared.f32 	%f613, [%r126+5632];
	ld.shared.f32 	%f614, [%r130+5632];
	fma.rn.f32 	%f615, %f613, %f614, %f591;
	ld.shared.f32 	%f616, [%r130+5636];
	fma.rn.f32 	%f617, %f613, %f616, %f593;
	ld.shared.f32 	%f618, [%r130+5760];
	fma.rn.f32 	%f619, %f613, %f618, %f595;
	ld.shared.f32 	%f620, [%r130+5764];
	fma.rn.f32 	%f621, %f613, %f620, %f597;
	ld.shared.f32 	%f622, [%r126+5636];
	fma.rn.f32 	%f623, %f622, %f614, %f599;
	fma.rn.f32 	%f624, %f622, %f616, %f600;
	fma.rn.f32 	%f625, %f622, %f618, %f601;
	fma.rn.f32 	%f626, %f622, %f620, %f602;
	ld.shared.f32 	%f627, [%r126+5760];
	fma.rn.f32 	%f628, %f627, %f614, %f604;
	fma.rn.f32 	%f629, %f627, %f616, %f605;
	fma.rn.f32 	%f630, %f627, %f618, %f606;
	fma.rn.f32 	%f631, %f627, %f620, %f607;
	ld.shared.f32 	%f632, [%r126+5764];
	fma.rn.f32 	%f633, %f632, %f614, %f609;
	fma.rn.f32 	%f634, %f632, %f616, %f610;
	fma.rn.f32 	%f635, %f632, %f618, %f611;
	fma.rn.f32 	%f636, %f632, %f620, %f612;
	ld.shared.f32 	%f637, [%r126+5888];
	ld.shared.f32 	%f638, [%r130+5888];
	fma.rn.f32 	%f639, %f637, %f638, %f615;
	ld.shared.f32 	%f640, [%r130+5892];
	fma.rn.f32 	%f641, %f637, %f640, %f617;
	ld.shared.f32 	%f642, [%r130+6016];
	fma.rn.f32 	%f643, %f637, %f642, %f619;
	ld.shared.f32 	%f644, [%r130+6020];
	fma.rn.f32 	%f645, %f637, %f644, %f621;
	ld.shared.f32 	%f646, [%r126+5892];
	fma.rn.f32 	%f647, %f646, %f638, %f623;
	fma.rn.f32 	%f648, %f646, %f640, %f624;
	fma.rn.f32 	%f649, %f646, %f642, %f625;
	fma.rn.f32 	%f650, %f646, %f644, %f626;
	ld.shared.f32 	%f651, [%r126+6016];
	fma.rn.f32 	%f652, %f651, %f638, %f628;
	fma.rn.f32 	%f653, %f651, %f640, %f629;
	fma.rn.f32 	%f654, %f651, %f642, %f630;
	fma.rn.f32 	%f655, %f651, %f644, %f631;
	ld.shared.f32 	%f656, [%r126+6020];
	fma.rn.f32 	%f657, %f656, %f638, %f633;
	fma.rn.f32 	%f658, %f656, %f640, %f634;
	fma.rn.f32 	%f659, %f656, %f642, %f635;
	fma.rn.f32 	%f660, %f656, %f644, %f636;
	ld.shared.f32 	%f661, [%r126+6144];
	ld.shared.f32 	%f662, [%r130+6144];
	fma.rn.f32 	%f663, %f661, %f662, %f639;
	ld.shared.f32 	%f664, [%r130+6148];
	fma.rn.f32 	%f665, %f661, %f664, %f641;
	ld.shared.f32 	%f666, [%r130+6272];
	fma.rn.f32 	%f667, %f661, %f666, %f643;
	ld.shared.f32 	%f668, [%r130+6276];
	fma.rn.f32 	%f669, %f661, %f668, %f645;
	ld.shared.f32 	%f670, [%r126+6148];
	fma.rn.f32 	%f671, %f670, %f662, %f647;
	fma.rn.f32 	%f672, %f670, %f664, %f648;
	fma.rn.f32 	%f673, %f670, %f666, %f649;
	fma.rn.f32 	%f674, %f670, %f668, %f650;
	ld.shared.f32 	%f675, [%r126+6272];
	fma.rn.f32 	%f676, %f675, %f662, %f652;
	fma.rn.f32 	%f677, %f675, %f664, %f653;
	fma.rn.f32 	%f678, %f675, %f666, %f654;
	fma.rn.f32 	%f679, %f675, %f668, %f655;
	ld.shared.f32 	%f680, [%r126+6276];
	fma.rn.f32 	%f681, %f680, %f662, %f657;
	fma.rn.f32 	%f682, %f680, %f664, %f658;
	fma.rn.f32 	%f683, %f680, %f666, %f659;
	fma.rn.f32 	%f684, %f680, %f668, %f660;
	ld.shared.f32 	%f685, [%r126+6400];
	ld.shared.f32 	%f686, [%r130+6400];
	fma.rn.f32 	%f687, %f685, %f686, %f663;
	ld.shared.f32 	%f688, [%r130+6404];
	fma.rn.f32 	%f689, %f685, %f688, %f665;
	ld.shared.f32 	%f690, [%r130+6528];
	fma.rn.f32 	%f691, %f685, %f690, %f667;
	ld.shared.f32 	%f692, [%r130+6532];
	fma.rn.f32 	%f693, %f685, %f692, %f669;
	ld.shared.f32 	%f694, [%r126+6404];
	fma.rn.f32 	%f695, %f694, %f686, %f671;
	fma.rn.f32 	%f696, %f694, %f688, %f672;
	fma.rn.f32 	%f697, %f694, %f690, %f673;
	fma.rn.f32 	%f698, %f694, %f692, %f674;
	ld.shared.f32 	%f699, [%r126+6528];
	fma.rn.f32 	%f700, %f699, %f686, %f676;
	fma.rn.f32 	%f701, %f699, %f688, %f677;
	fma.rn.f32 	%f702, %f699, %f690, %f678;
	fma.rn.f32 	%f703, %f699, %f692, %f679;
	ld.shared.f32 	%f704, [%r126+6532];
	fma.rn.f32 	%f705, %f704, %f686, %f681;
	fma.rn.f32 	%f706, %f704, %f688, %f682;
	fma.rn.f32 	%f707, %f704, %f690, %f683;
	fma.rn.f32 	%f708, %f704, %f692, %f684;
	ld.shared.f32 	%f709, [%r126+6656];
	ld.shared.f32 	%f710, [%r130+6656];
	fma.rn.f32 	%f711, %f709, %f710, %f687;
	ld.shared.f32 	%f712, [%r130+6660];
	fma.rn.f32 	%f713, %f709, %f712, %f689;
	ld.shared.f32 	%f714, [%r130+6784];
	fma.rn.f32 	%f715, %f709, %f714, %f691;
	ld.shared.f32 	%f716, [%r130+6788];
	fma.rn.f32 	%f717, %f709, %f716, %f693;
	ld.shared.f32 	%f718, [%r126+6660];
	fma.rn.f32 	%f719, %f718, %f710, %f695;
	fma.rn.f32 	%f720, %f718, %f712, %f696;
	fma.rn.f32 	%f721, %f718, %f714, %f697;
	fma.rn.f32 	%f722, %f718, %f716, %f698;
	ld.shared.f32 	%f723, [%r126+6784];
	fma.rn.f32 	%f724, %f723, %f710, %f700;
	fma.rn.f32 	%f725, %f723, %f712, %f701;
	fma.rn.f32 	%f726, %f723, %f714, %f702;
	fma.rn.f32 	%f727, %f723, %f716, %f703;
	ld.shared.f32 	%f728, [%r126+6788];
	fma.rn.f32 	%f729, %f728, %f710, %f705;
	fma.rn.f32 	%f730, %f728, %f712, %f706;
	fma.rn.f32 	%f731, %f728, %f714, %f707;
	fma.rn.f32 	%f732, %f728, %f716, %f708;
	ld.shared.f32 	%f733, [%r126+6912];
	ld.shared.f32 	%f734, [%r130+6912];
	fma.rn.f32 	%f735, %f733, %f734, %f711;
	ld.shared.f32 	%f736, [%r130+6916];
	fma.rn.f32 	%f737, %f733, %f736, %f713;
	ld.shared.f32 	%f738, [%r130+7040];
	fma.rn.f32 	%f739, %f733, %f738, %f715;
	ld.shared.f32 	%f740, [%r130+7044];
	fma.rn.f32 	%f741, %f733, %f740, %f717;
	ld.shared.f32 	%f742, [%r126+6916];
	fma.rn.f32 	%f743, %f742, %f734, %f719;
	fma.rn.f32 	%f744, %f742, %f736, %f720;
	fma.rn.f32 	%f745, %f742, %f738, %f721;
	fma.rn.f32 	%f746, %f742, %f740, %f722;
	ld.shared.f32 	%f747, [%r126+7040];
	fma.rn.f32 	%f748, %f747, %f734, %f724;
	fma.rn.f32 	%f749, %f747, %f736, %f725;
	fma.rn.f32 	%f750, %f747, %f738, %f726;
	fma.rn.f32 	%f751, %f747, %f740, %f727;
	ld.shared.f32 	%f752, [%r126+7044];
	fma.rn.f32 	%f753, %f752, %f734, %f729;
	fma.rn.f32 	%f754, %f752, %f736, %f730;
	fma.rn.f32 	%f755, %f752, %f738, %f731;
	fma.rn.f32 	%f756, %f752, %f740, %f732;
	ld.shared.f32 	%f757, [%r126+7168];
	ld.shared.f32 	%f758, [%r130+7168];
	fma.rn.f32 	%f759, %f757, %f758, %f735;
	ld.shared.f32 	%f760, [%r130+7172];
	fma.rn.f32 	%f761, %f757, %f760, %f737;
	ld.shared.f32 	%f762, [%r130+7296];
	fma.rn.f32 	%f763, %f757, %f762, %f739;
	ld.shared.f32 	%f764, [%r130+7300];
	fma.rn.f32 	%f765, %f757, %f764, %f741;
	ld.shared.f32 	%f766, [%r126+7172];
	fma.rn.f32 	%f767, %f766, %f758, %f743;
	fma.rn.f32 	%f768, %f766, %f760, %f744;
	fma.rn.f32 	%f769, %f766, %f762, %f745;
	fma.rn.f32 	%f770, %f766, %f764, %f746;
	ld.shared.f32 	%f771, [%r126+7296];
	fma.rn.f32 	%f772, %f771, %f758, %f748;
	fma.rn.f32 	%f773, %f771, %f760, %f749;
	fma.rn.f32 	%f774, %f771, %f762, %f750;
	fma.rn.f32 	%f775, %f771, %f764, %f751;
	ld.shared.f32 	%f776, [%r126+7300];
	fma.rn.f32 	%f777, %f776, %f758, %f753;
	fma.rn.f32 	%f778, %f776, %f760, %f754;
	fma.rn.f32 	%f779, %f776, %f762, %f755;
	fma.rn.f32 	%f780, %f776, %f764, %f756;
	ld.shared.f32 	%f781, [%r126+7424];
	ld.shared.f32 	%f782, [%r130+7424];
	fma.rn.f32 	%f783, %f781, %f782, %f759;
	ld.shared.f32 	%f784, [%r130+7428];
	fma.rn.f32 	%f785, %f781, %f784, %f761;
	ld.shared.f32 	%f786, [%r130+7552];
	fma.rn.f32 	%f787, %f781, %f786, %f763;
	ld.shared.f32 	%f788, [%r130+7556];
	fma.rn.f32 	%f789, %f781, %f788, %f765;
	ld.shared.f32 	%f790, [%r126+7428];
	fma.rn.f32 	%f791, %f790, %f782, %f767;
	fma.rn.f32 	%f792, %f790, %f784, %f768;
	fma.rn.f32 	%f793, %f790, %f786, %f769;
	fma.rn.f32 	%f794, %f790, %f788, %f770;
	ld.shared.f32 	%f795, [%r126+7552];
	fma.rn.f32 	%f796, %f795, %f782, %f772;
	fma.rn.f32 	%f797, %f795, %f784, %f773;
	fma.rn.f32 	%f798, %f795, %f786, %f774;
	fma.rn.f32 	%f799, %f795, %f788, %f775;
	ld.shared.f32 	%f800, [%r126+7556];
	fma.rn.f32 	%f801, %f800, %f782, %f777;
	fma.rn.f32 	%f802, %f800, %f784, %f778;
	fma.rn.f32 	%f803, %f800, %f786, %f779;
	fma.rn.f32 	%f804, %f800, %f788, %f780;
	ld.shared.f32 	%f805, [%r126+7680];
	ld.shared.f32 	%f806, [%r130+7680];
	fma.rn.f32 	%f807, %f805, %f806, %f783;
	ld.shared.f32 	%f808, [%r130+7684];
	fma.rn.f32 	%f809, %f805, %f808, %f785;
	ld.shared.f32 	%f810, [%r130+7808];
	fma.rn.f32 	%f811, %f805, %f810, %f787;
	ld.shared.f32 	%f812, [%r130+7812];
	fma.rn.f32 	%f813, %f805, %f812, %f789;
	ld.shared.f32 	%f814, [%r126+7684];
	fma.rn.f32 	%f815, %f814, %f806, %f791;
	fma.rn.f32 	%f816, %f814, %f808, %f792;
	fma.rn.f32 	%f817, %f814, %f810, %f793;
	fma.rn.f32 	%f818, %f814, %f812, %f794;
	ld.shared.f32 	%f819, [%r126+7808];
	fma.rn.f32 	%f820, %f819, %f806, %f796;
	fma.rn.f32 	%f821, %f819, %f808, %f797;
	fma.rn.f32 	%f822, %f819, %f810, %f798;
	fma.rn.f32 	%f823, %f819, %f812, %f799;
	ld.shared.f32 	%f824, [%r126+7812];
	fma.rn.f32 	%f825, %f824, %f806, %f801;
	fma.rn.f32 	%f826, %f824, %f808, %f802;
	fma.rn.f32 	%f827, %f824, %f810, %f803;
	fma.rn.f32 	%f828, %f824, %f812, %f804;
	ld.shared.f32 	%f829, [%r126+7936];
	ld.shared.f32 	%f830, [%r130+7936];
	fma.rn.f32 	%f831, %f829, %f830, %f807;
	ld.shared.f32 	%f832, [%r130+7940];
	fma.rn.f32 	%f833, %f829, %f832, %f809;
	ld.shared.f32 	%f834, [%r130+8064];
	fma.rn.f32 	%f835, %f829, %f834, %f811;
	ld.shared.f32 	%f836, [%r130+8068];
	fma.rn.f32 	%f837, %f829, %f836, %f813;
	ld.shared.f32 	%f838, [%r126+7940];
	fma.rn.f32 	%f839, %f838, %f830, %f815;
	fma.rn.f32 	%f840, %f838, %f832, %f816;
	fma.rn.f32 	%f841, %f838, %f834, %f817;
	fma.rn.f32 	%f842, %f838, %f836, %f818;
	ld.shared.f32 	%f843, [%r126+8064];
	fma.rn.f32 	%f844, %f843, %f830, %f820;
	fma.rn.f32 	%f845, %f843, %f832, %f821;
	fma.rn.f32 	%f846, %f843, %f834, %f822;
	fma.rn.f32 	%f847, %f843, %f836, %f823;
	ld.shared.f32 	%f848, [%r126+8068];
	fma.rn.f32 	%f849, %f848, %f830, %f825;
	fma.rn.f32 	%f850, %f848, %f832, %f826;
	fma.rn.f32 	%f851, %f848, %f834, %f827;
	fma.rn.f32 	%f852, %f848, %f836, %f828;
	ld.shared.f32 	%f853, [%r126+8192];
	ld.shared.f32 	%f854, [%r130+8192];
	fma.rn.f32 	%f855, %f853, %f854, %f831;
	ld.shared.f32 	%f856, [%r130+8196];
	fma.rn.f32 	%f857, %f853, %f856, %f833;
	ld.shared.f32 	%f858, [%r130+8320];
	fma.rn.f32 	%f859, %f853, %f858, %f835;
	ld.shared.f32 	%f860, [%r130+8324];
	fma.rn.f32 	%f861, %f853, %f860, %f837;
	ld.shared.f32 	%f862, [%r126+8196];
	fma.rn.f32 	%f863, %f862, %f854, %f839;
	fma.rn.f32 	%f864, %f862, %f856, %f840;
	fma.rn.f32 	%f865, %f862, %f858, %f841;
	fma.rn.f32 	%f866, %f862, %f860, %f842;
	ld.shared.f32 	%f867, [%r126+8320];
	fma.rn.f32 	%f868, %f867, %f854, %f844;
	fma.rn.f32 	%f869, %f867, %f856, %f845;
	fma.rn.f32 	%f870, %f867, %f858, %f846;
	fma.rn.f32 	%f871, %f867, %f860, %f847;
	ld.shared.f32 	%f872, [%r126+8324];
	fma.rn.f32 	%f873, %f872, %f854, %f849;
	fma.rn.f32 	%f874, %f872, %f856, %f850;
	fma.rn.f32 	%f875, %f872, %f858, %f851;
	fma.rn.f32 	%f876, %f872, %f860, %f852;
	ld.shared.f32 	%f877, [%r126+8448];
	ld.shared.f32 	%f878, [%r130+8448];
	fma.rn.f32 	%f879, %f877, %f878, %f855;
	ld.shared.f32 	%f880, [%r130+8452];
	fma.rn.f32 	%f881, %f877, %f880, %f857;
	ld.shared.f32 	%f882, [%r130+8576];
	fma.rn.f32 	%f883, %f877, %f882, %f859;
	ld.shared.f32 	%f884, [%r130+8580];
	fma.rn.f32 	%f885, %f877, %f884, %f861;
	ld.shared.f32 	%f886, [%r126+8452];
	fma.rn.f32 	%f887, %f886, %f878, %f863;
	fma.rn.f32 	%f888, %f886, %f880, %f864;
	fma.rn.f32 	%f889, %f886, %f882, %f865;
	fma.rn.f32 	%f890, %f886, %f884, %f866;
	ld.shared.f32 	%f891, [%r126+8576];
	fma.rn.f32 	%f892, %f891, %f878, %f868;
	fma.rn.f32 	%f893, %f891, %f880, %f869;
	fma.rn.f32 	%f894, %f891, %f882, %f870;
	fma.rn.f32 	%f895, %f891, %f884, %f871;
	ld.shared.f32 	%f896, [%r126+8580];
	fma.rn.f32 	%f897, %f896, %f878, %f873;
	fma.rn.f32 	%f898, %f896, %f880, %f874;
	fma.rn.f32 	%f899, %f896, %f882, %f875;
	fma.rn.f32 	%f900, %f896, %f884, %f876;
	ld.shared.f32 	%f901, [%r126+8704];
	ld.shared.f32 	%f902, [%r130+8704];
	fma.rn.f32 	%f903, %f901, %f902, %f879;
	ld.shared.f32 	%f904, [%r130+8708];
	fma.rn.f32 	%f905, %f901, %f904, %f881;
	ld.shared.f32 	%f906, [%r130+8832];
	fma.rn.f32 	%f907, %f901, %f906, %f883;
	ld.shared.f32 	%f908, [%r130+8836];
	fma.rn.f32 	%f909, %f901, %f908, %f885;
	ld.shared.f32 	%f910, [%r126+8708];
	fma.rn.f32 	%f911, %f910, %f902, %f887;
	fma.rn.f32 	%f912, %f910, %f904, %f888;
	fma.rn.f32 	%f913, %f910, %f906, %f889;
	fma.rn.f32 	%f914, %f910, %f908, %f890;
	ld.shared.f32 	%f915, [%r126+8832];
	fma.rn.f32 	%f916, %f915, %f902, %f892;
	fma.rn.f32 	%f917, %f915, %f904, %f893;
	fma.rn.f32 	%f918, %f915, %f906, %f894;
	fma.rn.f32 	%f919, %f915, %f908, %f895;
	ld.shared.f32 	%f920, [%r126+8836];
	fma.rn.f32 	%f921, %f920, %f902, %f897;
	fma.rn.f32 	%f922, %f920, %f904, %f898;
	fma.rn.f32 	%f923, %f920, %f906, %f899;
	fma.rn.f32 	%f924, %f920, %f908, %f900;
	ld.shared.f32 	%f925, [%r126+8960];
	ld.shared.f32 	%f926, [%r130+8960];
	fma.rn.f32 	%f927, %f925, %f926, %f903;
	ld.shared.f32 	%f928, [%r130+8964];
	fma.rn.f32 	%f929, %f925, %f928, %f905;
	ld.shared.f32 	%f930, [%r130+9088];
	fma.rn.f32 	%f931, %f925, %f930, %f907;
	ld.shared.f32 	%f932, [%r130+9092];
	fma.rn.f32 	%f933, %f925, %f932, %f909;
	ld.shared.f32 	%f934, [%r126+8964];
	fma.rn.f32 	%f935, %f934, %f926, %f911;
	fma.rn.f32 	%f936, %f934, %f928, %f912;
	fma.rn.f32 	%f937, %f934, %f930, %f913;
	fma.rn.f32 	%f938, %f934, %f932, %f914;
	ld.shared.f32 	%f939, [%r126+9088];
	fma.rn.f32 	%f940, %f939, %f926, %f916;
	fma.rn.f32 	%f941, %f939, %f928, %f917;
	fma.rn.f32 	%f942, %f939, %f930, %f918;
	fma.rn.f32 	%f943, %f939, %f932, %f919;
	ld.shared.f32 	%f944, [%r126+9092];
	fma.rn.f32 	%f945, %f944, %f926, %f921;
	fma.rn.f32 	%f946, %f944, %f928, %f922;
	fma.rn.f32 	%f947, %f944, %f930, %f923;
	fma.rn.f32 	%f948, %f944, %f932, %f924;
	ld.shared.f32 	%f949, [%r126+9216];
	ld.shared.f32 	%f950, [%r130+9216];
	fma.rn.f32 	%f951, %f949, %f950, %f927;
	ld.shared.f32 	%f952, [%r130+9220];
	fma.rn.f32 	%f953, %f949, %f952, %f929;
	ld.shared.f32 	%f954, [%r130+9344];
	fma.rn.f32 	%f955, %f949, %f954, %f931;
	ld.shared.f32 	%f956, [%r130+9348];
	fma.rn.f32 	%f957, %f949, %f956, %f933;
	ld.shared.f32 	%f958, [%r126+9220];
	fma.rn.f32 	%f959, %f958, %f950, %f935;
	fma.rn.f32 	%f960, %f958, %f952, %f936;
	fma.rn.f32 	%f961, %f958, %f954, %f937;
	fma.rn.f32 	%f962, %f958, %f956, %f938;
	ld.shared.f32 	%f963, [%r126+9344];
	fma.rn.f32 	%f964, %f963, %f950, %f940;
	fma.rn.f32 	%f965, %f963, %f952, %f941;
	fma.rn.f32 	%f966, %f963, %f954, %f942;
	fma.rn.f32 	%f967, %f963, %f956, %f943;
	ld.shared.f32 	%f968, [%r126+9348];
	fma.rn.f32 	%f969, %f968, %f950, %f945;
	fma.rn.f32 	%f970, %f968, %f952, %f946;
	fma.rn.f32 	%f971, %f968, %f954, %f947;
	fma.rn.f32 	%f972, %f968, %f956, %f948;
	ld.shared.f32 	%f973, [%r126+9472];
	ld.shared.f32 	%f974, [%r130+9472];
	fma.rn.f32 	%f975, %f973, %f974, %f951;
	ld.shared.f32 	%f976, [%r130+9476];
	fma.rn.f32 	%f977, %f973, %f976, %f953;
	ld.shared.f32 	%f978, [%r130+9600];
	fma.rn.f32 	%f979, %f973, %f978, %f955;
	ld.shared.f32 	%f980, [%r130+9604];
	fma.rn.f32 	%f981, %f973, %f980, %f957;
	ld.shared.f32 	%f982, [%r126+9476];
	fma.rn.f32 	%f983, %f982, %f974, %f959;
	fma.rn.f32 	%f984, %f982, %f976, %f960;
	fma.rn.f32 	%f985, %f982, %f978, %f961;
	fma.rn.f32 	%f986, %f982, %f980, %f962;
	ld.shared.f32 	%f987, [%r126+9600];
	fma.rn.f32 	%f988, %f987, %f974, %f964;
	fma.rn.f32 	%f989, %f987, %f976, %f965;
	fma.rn.f32 	%f990, %f987, %f978, %f966;
	fma.rn.f32 	%f991, %f987, %f980, %f967;
	ld.shared.f32 	%f992, [%r126+9604];
	fma.rn.f32 	%f993, %f992, %f974, %f969;
	fma.rn.f32 	%f994, %f992, %f976, %f970;
	fma.rn.f32 	%f995, %f992, %f978, %f971;
	fma.rn.f32 	%f996, %f992, %f980, %f972;
	ld.shared.f32 	%f997, [%r126+9728];
	ld.shared.f32 	%f998, [%r130+9728];
	fma.rn.f32 	%f999, %f997, %f998, %f975;
	ld.shared.f32 	%f1000, [%r130+9732];
	fma.rn.f32 	%f1001, %f997, %f1000, %f977;
	ld.shared.f32 	%f1002, [%r130+9856];
	fma.rn.f32 	%f1003, %f997, %f1002, %f979;
	ld.shared.f32 	%f1004, [%r130+9860];
	fma.rn.f32 	%f1005, %f997, %f1004, %f981;
	ld.shared.f32 	%f1006, [%r126+9732];
	fma.rn.f32 	%f1007, %f1006, %f998, %f983;
	fma.rn.f32 	%f1008, %f1006, %f1000, %f984;
	fma.rn.f32 	%f1009, %f1006, %f1002, %f985;
	fma.rn.f32 	%f1010, %f1006, %f1004, %f986;
	ld.shared.f32 	%f1011, [%r126+9856];
	fma.rn.f32 	%f1012, %f1011, %f998, %f988;
	fma.rn.f32 	%f1013, %f1011, %f1000, %f989;
	fma.rn.f32 	%f1014, %f1011, %f1002, %f990;
	fma.rn.f32 	%f1015, %f1011, %f1004, %f991;
	ld.shared.f32 	%f1016, [%r126+9860];
	fma.rn.f32 	%f1017, %f1016, %f998, %f993;
	fma.rn.f32 	%f1018, %f1016, %f1000, %f994;
	fma.rn.f32 	%f1019, %f1016, %f1002, %f995;
	fma.rn.f32 	%f1020, %f1016, %f1004, %f996;
	ld.shared.f32 	%f1021, [%r126+9984];
	ld.shared.f32 	%f1022, [%r130+9984];
	fma.rn.f32 	%f1023, %f1021, %f1022, %f999;
	ld.shared.f32 	%f1024, [%r130+9988];
	fma.rn.f32 	%f1025, %f1021, %f1024, %f1001;
	ld.shared.f32 	%f1026, [%r130+10112];
	fma.rn.f32 	%f1027, %f1021, %f1026, %f1003;
	ld.shared.f32 	%f1028, [%r130+10116];
	fma.rn.f32 	%f1029, %f1021, %f1028, %f1005;
	ld.shared.f32 	%f1030, [%r126+9988];
	fma.rn.f32 	%f1031, %f1030, %f1022, %f1007;
	fma.rn.f32 	%f1032, %f1030, %f1024, %f1008;
	fma.rn.f32 	%f1033, %f1030, %f1026, %f1009;
	fma.rn.f32 	%f1034, %f1030, %f1028, %f1010;
	ld.shared.f32 	%f1035, [%r126+10112];
	fma.rn.f32 	%f1036, %f1035, %f1022, %f1012;
	fma.rn.f32 	%f1037, %f1035, %f1024, %f1013;
	fma.rn.f32 	%f1038, %f1035, %f1026, %f1014;
	fma.rn.f32 	%f1039, %f1035, %f1028, %f1015;
	ld.shared.f32 	%f1040, [%r126+10116];
	fma.rn.f32 	%f1041, %f1040, %f1022, %f1017;
	fma.rn.f32 	%f1042, %f1040, %f1024, %f1018;
	fma.rn.f32 	%f1043, %f1040, %f1026, %f1019;
	fma.rn.f32 	%f1044, %f1040, %f1028, %f1020;
	ld.shared.f32 	%f1045, [%r126+10240];
	ld.shared.f32 	%f1046, [%r130+10240];
	fma.rn.f32 	%f1047, %f1045, %f1046, %f1023;
	ld.shared.f32 	%f1048, [%r130+10244];
	fma.rn.f32 	%f1049, %f1045, %f1048, %f1025;
	ld.shared.f32 	%f1050, [%r130+10368];
	fma.rn.f32 	%f1051, %f1045, %f1050, %f1027;
	ld.shared.f32 	%f1052, [%r130+10372];
	fma.rn.f32 	%f1053, %f1045, %f1052, %f1029;
	ld.shared.f32 	%f1054, [%r126+10244];
	fma.rn.f32 	%f1055, %f1054, %f1046, %f1031;
	fma.rn.f32 	%f1056, %f1054, %f1048, %f1032;
	fma.rn.f32 	%f1057, %f1054, %f1050, %f1033;
	fma.rn.f32 	%f1058, %f1054, %f1052, %f1034;
	ld.shared.f32 	%f1059, [%r126+10368];
	fma.rn.f32 	%f1060, %f1059, %f1046, %f1036;
	fma.rn.f32 	%f1061, %f1059, %f1048, %f1037;
	fma.rn.f32 	%f1062, %f1059, %f1050, %f1038;
	fma.rn.f32 	%f1063, %f1059, %f1052, %f1039;
	ld.shared.f32 	%f1064, [%r126+10372];
	fma.rn.f32 	%f1065, %f1064, %f1046, %f1041;
	fma.rn.f32 	%f1066, %f1064, %f1048, %f1042;
	fma.rn.f32 	%f1067, %f1064, %f1050, %f1043;
	fma.rn.f32 	%f1068, %f1064, %f1052, %f1044;
	ld.shared.f32 	%f1069, [%r126+10496];
	ld.shared.f32 	%f1070, [%r130+10496];
	fma.rn.f32 	%f1071, %f1069, %f1070, %f1047;
	ld.shared.f32 	%f1072, [%r130+10500];
	fma.rn.f32 	%f1073, %f1069, %f1072, %f1049;
	ld.shared.f32 	%f1074, [%r130+10624];
	fma.rn.f32 	%f1075, %f1069, %f1074, %f1051;
	ld.shared.f32 	%f1076, [%r130+10628];
	fma.rn.f32 	%f1077, %f1069, %f1076, %f1053;
	ld.shared.f32 	%f1078, [%r126+10500];
	fma.rn.f32 	%f1079, %f1078, %f1070, %f1055;
	fma.rn.f32 	%f1080, %f1078, %f1072, %f1056;
	fma.rn.f32 	%f1081, %f1078, %f1074, %f1057;
	fma.rn.f32 	%f1082, %f1078, %f1076, %f1058;
	ld.shared.f32 	%f1083, [%r126+10624];
	fma.rn.f32 	%f1084, %f1083, %f1070, %f1060;
	fma.rn.f32 	%f1085, %f1083, %f1072, %f1061;
	fma.rn.f32 	%f1086, %f1083, %f1074, %f1062;
	fma.rn.f32 	%f1087, %f1083, %f1076, %f1063;
	ld.shared.f32 	%f1088, [%r126+10628];
	fma.rn.f32 	%f1089, %f1088, %f1070, %f1065;
	fma.rn.f32 	%f1090, %f1088, %f1072, %f1066;
	fma.rn.f32 	%f1091, %f1088, %f1074, %f1067;
	fma.rn.f32 	%f1092, %f1088, %f1076, %f1068;
	ld.shared.f32 	%f1093, [%r126+10752];
	ld.shared.f32 	%f1094, [%r130+10752];
	fma.rn.f32 	%f1095, %f1093, %f1094, %f1071;
	ld.shared.f32 	%f1096, [%r130+10756];
	fma.rn.f32 	%f1097, %f1093, %f1096, %f1073;
	ld.shared.f32 	%f1098, [%r130+10880];
	fma.rn.f32 	%f1099, %f1093, %f1098, %f1075;
	ld.shared.f32 	%f1100, [%r130+10884];
	fma.rn.f32 	%f1101, %f1093, %f1100, %f1077;
	ld.shared.f32 	%f1102, [%r126+10756];
	fma.rn.f32 	%f1103, %f1102, %f1094, %f1079;
	fma.rn.f32 	%f1104, %f1102, %f1096, %f1080;
	fma.rn.f32 	%f1105, %f1102, %f1098, %f1081;
	fma.rn.f32 	%f1106, %f1102, %f1100, %f1082;
	ld.shared.f32 	%f1107, [%r126+10880];
	fma.rn.f32 	%f1108, %f1107, %f1094, %f1084;
	fma.rn.f32 	%f1109, %f1107, %f1096, %f1085;
	fma.rn.f32 	%f1110, %f1107, %f1098, %f1086;
	fma.rn.f32 	%f1111, %f1107, %f1100, %f1087;
	ld.shared.f32 	%f1112, [%r126+10884];
	fma.rn.f32 	%f1113, %f1112, %f1094, %f1089;
	fma.rn.f32 	%f1114, %f1112, %f1096, %f1090;
	fma.rn.f32 	%f1115, %f1112, %f1098, %f1091;
	fma.rn.f32 	%f1116, %f1112, %f1100, %f1092;
	ld.shared.f32 	%f1117, [%r126+11008];
	ld.shared.f32 	%f1118, [%r130+11008];
	fma.rn.f32 	%f1119, %f1117, %f1118, %f1095;
	ld.shared.f32 	%f1120, [%r130+11012];
	fma.rn.f32 	%f1121, %f1117, %f1120, %f1097;
	ld.shared.f32 	%f1122, [%r130+11136];
	fma.rn.f32 	%f1123, %f1117, %f1122, %f1099;
	ld.shared.f32 	%f1124, [%r130+11140];
	fma.rn.f32 	%f1125, %f1117, %f1124, %f1101;
	ld.shared.f32 	%f1126, [%r126+11012];
	fma.rn.f32 	%f1127, %f1126, %f1118, %f1103;
	fma.rn.f32 	%f1128, %f1126, %f1120, %f1104;
	fma.rn.f32 	%f1129, %f1126, %f1122, %f1105;
	fma.rn.f32 	%f1130, %f1126, %f1124, %f1106;
	ld.shared.f32 	%f1131, [%r126+11136];
	fma.rn.f32 	%f1132, %f1131, %f1118, %f1108;
	fma.rn.f32 	%f1133, %f1131, %f1120, %f1109;
	fma.rn.f32 	%f1134, %f1131, %f1122, %f1110;
	fma.rn.f32 	%f1135, %f1131, %f1124, %f1111;
	ld.shared.f32 	%f1136, [%r126+11140];
	fma.rn.f32 	%f1137, %f1136, %f1118, %f1113;
	fma.rn.f32 	%f1138, %f1136, %f1120, %f1114;
	fma.rn.f32 	%f1139, %f1136, %f1122, %f1115;
	fma.rn.f32 	%f1140, %f1136, %f1124, %f1116;
	ld.shared.f32 	%f1141, [%r126+11264];
	ld.shared.f32 	%f1142, [%r130+11264];
	fma.rn.f32 	%f1143, %f1141, %f1142, %f1119;
	ld.shared.f32 	%f1144, [%r130+11268];
	fma.rn.f32 	%f1145, %f1141, %f1144, %f1121;
	ld.shared.f32 	%f1146, [%r130+11392];
	fma.rn.f32 	%f1147, %f1141, %f1146, %f1123;
	ld.shared.f32 	%f1148, [%r130+11396];
	fma.rn.f32 	%f1149, %f1141, %f1148, %f1125;
	ld.shared.f32 	%f1150, [%r126+11268];
	fma.rn.f32 	%f1151, %f1150, %f1142, %f1127;
	fma.rn.f32 	%f1152, %f1150, %f1144, %f1128;
	fma.rn.f32 	%f1153, %f1150, %f1146, %f1129;
	fma.rn.f32 	%f1154, %f1150, %f1148, %f1130;
	ld.shared.f32 	%f1155, [%r126+11392];
	fma.rn.f32 	%f1156, %f1155, %f1142, %f1132;
	fma.rn.f32 	%f1157, %f1155, %f1144, %f1133;
	fma.rn.f32 	%f1158, %f1155, %f1146, %f1134;
	fma.rn.f32 	%f1159, %f1155, %f1148, %f1135;
	ld.shared.f32 	%f1160, [%r126+11396];
	fma.rn.f32 	%f1161, %f1160, %f1142, %f1137;
	fma.rn.f32 	%f1162, %f1160, %f1144, %f1138;
	fma.rn.f32 	%f1163, %f1160, %f1146, %f1139;
	fma.rn.f32 	%f1164, %f1160, %f1148, %f1140;
	ld.shared.f32 	%f1165, [%r126+11520];
	ld.shared.f32 	%f1166, [%r130+11520];
	fma.rn.f32 	%f1167, %f1165, %f1166, %f1143;
	ld.shared.f32 	%f1168, [%r130+11524];
	fma.rn.f32 	%f1169, %f1165, %f1168, %f1145;
	ld.shared.f32 	%f1170, [%r130+11648];
	fma.rn.f32 	%f1171, %f1165, %f1170, %f1147;
	ld.shared.f32 	%f1172, [%r130+11652];
	fma.rn.f32 	%f1173, %f1165, %f1172, %f1149;
	ld.shared.f32 	%f1174, [%r126+11524];
	fma.rn.f32 	%f1175, %f1174, %f1166, %f1151;
	fma.rn.f32 	%f1176, %f1174, %f1168, %f1152;
	fma.rn.f32 	%f1177, %f1174, %f1170, %f1153;
	fma.rn.f32 	%f1178, %f1174, %f1172, %f1154;
	ld.shared.f32 	%f1179, [%r126+11648];
	fma.rn.f32 	%f1180, %f1179, %f1166, %f1156;
	fma.rn.f32 	%f1181, %f1179, %f1168, %f1157;
	fma.rn.f32 	%f1182, %f1179, %f1170, %f1158;
	fma.rn.f32 	%f1183, %f1179, %f1172, %f1159;
	ld.shared.f32 	%f1184, [%r126+11652];
	fma.rn.f32 	%f1185, %f1184, %f1166, %f1161;
	fma.rn.f32 	%f1186, %f1184, %f1168, %f1162;
	fma.rn.f32 	%f1187, %f1184, %f1170, %f1163;
	fma.rn.f32 	%f1188, %f1184, %f1172, %f1164;
	ld.shared.f32 	%f1189, [%r126+11776];
	ld.shared.f32 	%f1190, [%r130+11776];
	fma.rn.f32 	%f1191, %f1189, %f1190, %f1167;
	ld.shared.f32 	%f1192, [%r130+11780];
	fma.rn.f32 	%f1193, %f1189, %f1192, %f1169;
	ld.shared.f32 	%f1194, [%r130+11904];
	fma.rn.f32 	%f1195, %f1189, %f1194, %f1171;
	ld.shared.f32 	%f1196, [%r130+11908];
	fma.rn.f32 	%f1197, %f1189, %f1196, %f1173;
	ld.shared.f32 	%f1198, [%r126+11780];
	fma.rn.f32 	%f1199, %f1198, %f1190, %f1175;
	fma.rn.f32 	%f1200, %f1198, %f1192, %f1176;
	fma.rn.f32 	%f1201, %f1198, %f1194, %f1177;
	fma.rn.f32 	%f1202, %f1198, %f1196, %f1178;
	ld.shared.f32 	%f1203, [%r126+11904];
	fma.rn.f32 	%f1204, %f1203, %f1190, %f1180;
	fma.rn.f32 	%f1205, %f1203, %f1192, %f1181;
	fma.rn.f32 	%f1206, %f1203, %f1194, %f1182;
	fma.rn.f32 	%f1207, %f1203, %f1196, %f1183;
	ld.shared.f32 	%f1208, [%r126+11908];
	fma.rn.f32 	%f1209, %f1208, %f1190, %f1185;
	fma.rn.f32 	%f1210, %f1208, %f1192, %f1186;
	fma.rn.f32 	%f1211, %f1208, %f1194, %f1187;
	fma.rn.f32 	%f1212, %f1208, %f1196, %f1188;
	ld.shared.f32 	%f1213, [%r126+12032];
	ld.shared.f32 	%f1214, [%r130+12032];
	fma.rn.f32 	%f1215, %f1213, %f1214, %f1191;
	ld.shared.f32 	%f1216, [%r130+12036];
	fma.rn.f32 	%f1217, %f1213, %f1216, %f1193;
	ld.shared.f32 	%f1218, [%r130+12160];
	fma.rn.f32 	%f1219, %f1213, %f1218, %f1195;
	ld.shared.f32 	%f1220, [%r130+12164];
	fma.rn.f32 	%f1221, %f1213, %f1220, %f1197;
	ld.shared.f32 	%f1222, [%r126+12036];
	fma.rn.f32 	%f1223, %f1222, %f1214, %f1199;
	fma.rn.f32 	%f1224, %f1222, %f1216, %f1200;
	fma.rn.f32 	%f1225, %f1222, %f1218, %f1201;
	fma.rn.f32 	%f1226, %f1222, %f1220, %f1202;
	ld.shared.f32 	%f1227, [%r126+12160];
	fma.rn.f32 	%f1228, %f1227, %f1214, %f1204;
	fma.rn.f32 	%f1229, %f1227, %f1216, %f1205;
	fma.rn.f32 	%f1230, %f1227, %f1218, %f1206;
	fma.rn.f32 	%f1231, %f1227, %f1220, %f1207;
	ld.shared.f32 	%f1232, [%r126+12164];
	fma.rn.f32 	%f1233, %f1232, %f1214, %f1209;
	fma.rn.f32 	%f1234, %f1232, %f1216, %f1210;
	fma.rn.f32 	%f1235, %f1232, %f1218, %f1211;
	fma.rn.f32 	%f1236, %f1232, %f1220, %f1212;
	ld.shared.f32 	%f1237, [%r126+12288];
	ld.shared.f32 	%f1238, [%r130+12288];
	fma.rn.f32 	%f1239, %f1237, %f1238, %f1215;
	ld.shared.f32 	%f1240, [%r130+12292];
	fma.rn.f32 	%f1241, %f1237, %f1240, %f1217;
	ld.shared.f32 	%f1242, [%r130+12416];
	fma.rn.f32 	%f1243, %f1237, %f1242, %f1219;
	ld.shared.f32 	%f1244, [%r130+12420];
	fma.rn.f32 	%f1245, %f1237, %f1244, %f1221;
	ld.shared.f32 	%f1246, [%r126+12292];
	fma.rn.f32 	%f1247, %f1246, %f1238, %f1223;
	fma.rn.f32 	%f1248, %f1246, %f1240, %f1224;
	fma.rn.f32 	%f1249, %f1246, %f1242, %f1225;
	fma.rn.f32 	%f1250, %f1246, %f1244, %f1226;
	ld.shared.f32 	%f1251, [%r126+12416];
	fma.rn.f32 	%f1252, %f1251, %f1238, %f1228;
	fma.rn.f32 	%f1253, %f1251, %f1240, %f1229;
	fma.rn.f32 	%f1254, %f1251, %f1242, %f1230;
	fma.rn.f32 	%f1255, %f1251, %f1244, %f1231;
	ld.shared.f32 	%f1256, [%r126+12420];
	fma.rn.f32 	%f1257, %f1256, %f1238, %f1233;
	fma.rn.f32 	%f1258, %f1256, %f1240, %f1234;
	fma.rn.f32 	%f1259, %f1256, %f1242, %f1235;
	fma.rn.f32 	%f1260, %f1256, %f1244, %f1236;
	ld.shared.f32 	%f1261, [%r126+12544];
	ld.shared.f32 	%f1262, [%r130+12544];
	fma.rn.f32 	%f1263, %f1261, %f1262, %f1239;
	ld.shared.f32 	%f1264, [%r130+12548];
	fma.rn.f32 	%f1265, %f1261, %f1264, %f1241;
	ld.shared.f32 	%f1266, [%r130+12672];
	fma.rn.f32 	%f1267, %f1261, %f1266, %f1243;
	ld.shared.f32 	%f1268, [%r130+12676];
	fma.rn.f32 	%f1269, %f1261, %f1268, %f1245;
	ld.shared.f32 	%f1270, [%r126+12548];
	fma.rn.f32 	%f1271, %f1270, %f1262, %f1247;
	fma.rn.f32 	%f1272, %f1270, %f1264, %f1248;
	fma.rn.f32 	%f1273, %f1270, %f1266, %f1249;
	fma.rn.f32 	%f1274, %f1270, %f1268, %f1250;
	ld.shared.f32 	%f1275, [%r126+12672];
	fma.rn.f32 	%f1276, %f1275, %f1262, %f1252;
	fma.rn.f32 	%f1277, %f1275, %f1264, %f1253;
	fma.rn.f32 	%f1278, %f1275, %f1266, %f1254;
	fma.rn.f32 	%f1279, %f1275, %f1268, %f1255;
	ld.shared.f32 	%f1280, [%r126+12676];
	fma.rn.f32 	%f1281, %f1280, %f1262, %f1257;
	fma.rn.f32 	%f1282, %f1280, %f1264, %f1258;
	fma.rn.f32 	%f1283, %f1280, %f1266, %f1259;
	fma.rn.f32 	%f1284, %f1280, %f1268, %f1260;
	ld.shared.f32 	%f1285, [%r126+12800];
	ld.shared.f32 	%f1286, [%r130+12800];
	fma.rn.f32 	%f1287, %f1285, %f1286, %f1263;
	ld.shared.f32 	%f1288, [%r130+12804];
	fma.rn.f32 	%f1289, %f1285, %f1288, %f1265;
	ld.shared.f32 	%f1290, [%r130+12928];
	fma.rn.f32 	%f1291, %f1285, %f1290, %f1267;
	ld.shared.f32 	%f1292, [%r130+12932];
	fma.rn.f32 	%f1293, %f1285, %f1292, %f1269;
	ld.shared.f32 	%f1294, [%r126+12804];
	fma.rn.f32 	%f1295, %f1294, %f1286, %f1271;
	fma.rn.f32 	%f1296, %f1294, %f1288, %f1272;
	fma.rn.f32 	%f1297, %f1294, %f1290, %f1273;
	fma.rn.f32 	%f1298, %f1294, %f1292, %f1274;
	ld.shared.f32 	%f1299, [%r126+12928];
	fma.rn.f32 	%f1300, %f1299, %f1286, %f1276;
	fma.rn.f32 	%f1301, %f1299, %f1288, %f1277;
	fma.rn.f32 	%f1302, %f1299, %f1290, %f1278;
	fma.rn.f32 	%f1303, %f1299, %f1292, %f1279;
	ld.shared.f32 	%f1304, [%r126+12932];
	fma.rn.f32 	%f1305, %f1304, %f1286, %f1281;
	fma.rn.f32 	%f1306, %f1304, %f1288, %f1282;
	fma.rn.f32 	%f1307, %f1304, %f1290, %f1283;
	fma.rn.f32 	%f1308, %f1304, %f1292, %f1284;
	ld.shared.f32 	%f1309, [%r126+13056];
	ld.shared.f32 	%f1310, [%r130+13056];
	fma.rn.f32 	%f1311, %f1309, %f1310, %f1287;
	ld.shared.f32 	%f1312, [%r130+13060];
	fma.rn.f32 	%f1313, %f1309, %f1312, %f1289;
	ld.shared.f32 	%f1314, [%r130+13184];
	fma.rn.f32 	%f1315, %f1309, %f1314, %f1291;
	ld.shared.f32 	%f1316, [%r130+13188];
	fma.rn.f32 	%f1317, %f1309, %f1316, %f1293;
	ld.shared.f32 	%f1318, [%r126+13060];
	fma.rn.f32 	%f1319, %f1318, %f1310, %f1295;
	fma.rn.f32 	%f1320, %f1318, %f1312, %f1296;
	fma.rn.f32 	%f1321, %f1318, %f1314, %f1297;
	fma.rn.f32 	%f1322, %f1318, %f1316, %f1298;
	ld.shared.f32 	%f1323, [%r126+13184];
	fma.rn.f32 	%f1324, %f1323, %f1310, %f1300;
	fma.rn.f32 	%f1325, %f1323, %f1312, %f1301;
	fma.rn.f32 	%f1326, %f1323, %f1314, %f1302;
	fma.rn.f32 	%f1327, %f1323, %f1316, %f1303;
	ld.shared.f32 	%f1328, [%r126+13188];
	fma.rn.f32 	%f1329, %f1328, %f1310, %f1305;
	fma.rn.f32 	%f1330, %f1328, %f1312, %f1306;
	fma.rn.f32 	%f1331, %f1328, %f1314, %f1307;
	fma.rn.f32 	%f1332, %f1328, %f1316, %f1308;
	ld.shared.f32 	%f1333, [%r126+13312];
	ld.shared.f32 	%f1334, [%r130+13312];
	fma.rn.f32 	%f1335, %f1333, %f1334, %f1311;
	ld.shared.f32 	%f1336, [%r130+13316];
	fma.rn.f32 	%f1337, %f1333, %f1336, %f1313;
	ld.shared.f32 	%f1338, [%r130+13440];
	fma.rn.f32 	%f1339, %f1333, %f1338, %f1315;
	ld.shared.f32 	%f1340, [%r130+13444];
	fma.rn.f32 	%f1341, %f1333, %f1340, %f1317;
	ld.shared.f32 	%f1342, [%r126+13316];
	fma.rn.f32 	%f1343, %f1342, %f1334, %f1319;
	fma.rn.f32 	%f1344, %f1342, %f1336, %f1320;
	fma.rn.f32 	%f1345, %f1342, %f1338, %f1321;
	fma.rn.f32 	%f1346, %f1342, %f1340, %f1322;
	ld.shared.f32 	%f1347, [%r126+13440];
	fma.rn.f32 	%f1348, %f1347, %f1334, %f1324;
	fma.rn.f32 	%f1349, %f1347, %f1336, %f1325;
	fma.rn.f32 	%f1350, %f1347, %f1338, %f1326;
	fma.rn.f32 	%f1351, %f1347, %f1340, %f1327;
	ld.shared.f32 	%f1352, [%r126+13444];
	fma.rn.f32 	%f1353, %f1352, %f1334, %f1329;
	fma.rn.f32 	%f1354, %f1352, %f1336, %f1330;
	fma.rn.f32 	%f1355, %f1352, %f1338, %f1331;
	fma.rn.f32 	%f1356, %f1352, %f1340, %f1332;
	ld.shared.f32 	%f1357, [%r126+13568];
	ld.shared.f32 	%f1358, [%r130+13568];
	fma.rn.f32 	%f1359, %f1357, %f1358, %f1335;
	ld.shared.f32 	%f1360, [%r130+13572];
	fma.rn.f32 	%f1361, %f1357, %f1360, %f1337;
	ld.shared.f32 	%f1362, [%r130+13696];
	fma.rn.f32 	%f1363, %f1357, %f1362, %f1339;
	ld.shared.f32 	%f1364, [%r130+13700];
	fma.rn.f32 	%f1365, %f1357, %f1364, %f1341;
	ld.shared.f32 	%f1366, [%r126+13572];
	fma.rn.f32 	%f1367, %f1366, %f1358, %f1343;
	fma.rn.f32 	%f1368, %f1366, %f1360, %f1344;
	fma.rn.f32 	%f1369, %f1366, %f1362, %f1345;
	fma.rn.f32 	%f1370, %f1366, %f1364, %f1346;
	ld.shared.f32 	%f1371, [%r126+13696];
	fma.rn.f32 	%f1372, %f1371, %f1358, %f1348;
	fma.rn.f32 	%f1373, %f1371, %f1360, %f1349;
	fma.rn.f32 	%f1374, %f1371, %f1362, %f1350;
	fma.rn.f32 	%f1375, %f1371, %f1364, %f1351;
	ld.shared.f32 	%f1376, [%r126+13700];
	fma.rn.f32 	%f1377, %f1376, %f1358, %f1353;
	fma.rn.f32 	%f1378, %f1376, %f1360, %f1354;
	fma.rn.f32 	%f1379, %f1376, %f1362, %f1355;
	fma.rn.f32 	%f1380, %f1376, %f1364, %f1356;
	ld.shared.f32 	%f1381, [%r126+13824];
	ld.shared.f32 	%f1382, [%r130+13824];
	fma.rn.f32 	%f1383, %f1381, %f1382, %f1359;
	ld.shared.f32 	%f1384, [%r130+13828];
	fma.rn.f32 	%f1385, %f1381, %f1384, %f1361;
	ld.shared.f32 	%f1386, [%r130+13952];
	fma.rn.f32 	%f1387, %f1381, %f1386, %f1363;
	ld.shared.f32 	%f1388, [%r130+13956];
	fma.rn.f32 	%f1389, %f1381, %f1388, %f1365;
	ld.shared.f32 	%f1390, [%r126+13828];
	fma.rn.f32 	%f1391, %f1390, %f1382, %f1367;
	fma.rn.f32 	%f1392, %f1390, %f1384, %f1368;
	fma.rn.f32 	%f1393, %f1390, %f1386, %f1369;
	fma.rn.f32 	%f1394, %f1390, %f1388, %f1370;
	ld.shared.f32 	%f1395, [%r126+13952];
	fma.rn.f32 	%f1396, %f1395, %f1382, %f1372;
	fma.rn.f32 	%f1397, %f1395, %f1384, %f1373;
	fma.rn.f32 	%f1398, %f1395, %f1386, %f1374;
	fma.rn.f32 	%f1399, %f1395, %f1388, %f1375;
	ld.shared.f32 	%f1400, [%r126+13956];
	fma.rn.f32 	%f1401, %f1400, %f1382, %f1377;
	fma.rn.f32 	%f1402, %f1400, %f1384, %f1378;
	fma.rn.f32 	%f1403, %f1400, %f1386, %f1379;
	fma.rn.f32 	%f1404, %f1400, %f1388, %f1380;
	ld.shared.f32 	%f1405, [%r126+14080];
	ld.shared.f32 	%f1406, [%r130+14080];
	fma.rn.f32 	%f1407, %f1405, %f1406, %f1383;
	ld.shared.f32 	%f1408, [%r130+14084];
	fma.rn.f32 	%f1409, %f1405, %f1408, %f1385;
	ld.shared.f32 	%f1410, [%r130+14208];
	fma.rn.f32 	%f1411, %f1405, %f1410, %f1387;
	ld.shared.f32 	%f1412, [%r130+14212];
	fma.rn.f32 	%f1413, %f1405, %f1412, %f1389;
	ld.shared.f32 	%f1414, [%r126+14084];
	fma.rn.f32 	%f1415, %f1414, %f1406, %f1391;
	fma.rn.f32 	%f1416, %f1414, %f1408, %f1392;
	fma.rn.f32 	%f1417, %f1414, %f1410, %f1393;
	fma.rn.f32 	%f1418, %f1414, %f1412, %f1394;
	ld.shared.f32 	%f1419, [%r126+14208];
	fma.rn.f32 	%f1420, %f1419, %f1406, %f1396;
	fma.rn.f32 	%f1421, %f1419, %f1408, %f1397;
	fma.rn.f32 	%f1422, %f1419, %f1410, %f1398;
	fma.rn.f32 	%f1423, %f1419, %f1412, %f1399;
	ld.shared.f32 	%f1424, [%r126+14212];
	fma.rn.f32 	%f1425, %f1424, %f1406, %f1401;
	fma.rn.f32 	%f1426, %f1424, %f1408, %f1402;
	fma.rn.f32 	%f1427, %f1424, %f1410, %f1403;
	fma.rn.f32 	%f1428, %f1424, %f1412, %f1404;
	ld.shared.f32 	%f1429, [%r126+14336];
	ld.shared.f32 	%f1430, [%r130+14336];
	fma.rn.f32 	%f1431, %f1429, %f1430, %f1407;
	ld.shared.f32 	%f1432, [%r130+14340];
	fma.rn.f32 	%f1433, %f1429, %f1432, %f1409;
	ld.shared.f32 	%f1434, [%r130+14464];
	fma.rn.f32 	%f1435, %f1429, %f1434, %f1411;
	ld.shared.f32 	%f1436, [%r130+14468];
	fma.rn.f32 	%f1437, %f1429, %f1436, %f1413;
	ld.shared.f32 	%f1438, [%r126+14340];
	fma.rn.f32 	%f1439, %f1438, %f1430, %f1415;
	fma.rn.f32 	%f1440, %f1438, %f1432, %f1416;
	fma.rn.f32 	%f1441, %f1438, %f1434, %f1417;
	fma.rn.f32 	%f1442, %f1438, %f1436, %f1418;
	ld.shared.f32 	%f1443, [%r126+14464];
	fma.rn.f32 	%f1444, %f1443, %f1430, %f1420;
	fma.rn.f32 	%f1445, %f1443, %f1432, %f1421;
	fma.rn.f32 	%f1446, %f1443, %f1434, %f1422;
	fma.rn.f32 	%f1447, %f1443, %f1436, %f1423;
	ld.shared.f32 	%f1448, [%r126+14468];
	fma.rn.f32 	%f1449, %f1448, %f1430, %f1425;
	fma.rn.f32 	%f1450, %f1448, %f1432, %f1426;
	fma.rn.f32 	%f1451, %f1448, %f1434, %f1427;
	fma.rn.f32 	%f1452, %f1448, %f1436, %f1428;
	ld.shared.f32 	%f1453, [%r126+14592];
	ld.shared.f32 	%f1454, [%r130+14592];
	fma.rn.f32 	%f1455, %f1453, %f1454, %f1431;
	ld.shared.f32 	%f1456, [%r130+14596];
	fma.rn.f32 	%f1457, %f1453, %f1456, %f1433;
	ld.shared.f32 	%f1458, [%r130+14720];
	fma.rn.f32 	%f1459, %f1453, %f1458, %f1435;
	ld.shared.f32 	%f1460, [%r130+14724];
	fma.rn.f32 	%f1461, %f1453, %f1460, %f1437;
	ld.shared.f32 	%f1462, [%r126+14596];
	fma.rn.f32 	%f1463, %f1462, %f1454, %f1439;
	fma.rn.f32 	%f1464, %f1462, %f1456, %f1440;
	fma.rn.f32 	%f1465, %f1462, %f1458, %f1441;
	fma.rn.f32 	%f1466, %f1462, %f1460, %f1442;
	ld.shared.f32 	%f1467, [%r126+14720];
	fma.rn.f32 	%f1468, %f1467, %f1454, %f1444;
	fma.rn.f32 	%f1469, %f1467, %f1456, %f1445;
	fma.rn.f32 	%f1470, %f1467, %f1458, %f1446;
	fma.rn.f32 	%f1471, %f1467, %f1460, %f1447;
	ld.shared.f32 	%f1472, [%r126+14724];
	fma.rn.f32 	%f1473, %f1472, %f1454, %f1449;
	fma.rn.f32 	%f1474, %f1472, %f1456, %f1450;
	fma.rn.f32 	%f1475, %f1472, %f1458, %f1451;
	fma.rn.f32 	%f1476, %f1472, %f1460, %f1452;
	ld.shared.f32 	%f1477, [%r126+14848];
	ld.shared.f32 	%f1478, [%r130+14848];
	fma.rn.f32 	%f1479, %f1477, %f1478, %f1455;
	ld.shared.f32 	%f1480, [%r130+14852];
	fma.rn.f32 	%f1481, %f1477, %f1480, %f1457;
	ld.shared.f32 	%f1482, [%r130+14976];
	fma.rn.f32 	%f1483, %f1477, %f1482, %f1459;
	ld.shared.f32 	%f1484, [%r130+14980];
	fma.rn.f32 	%f1485, %f1477, %f1484, %f1461;
	ld.shared.f32 	%f1486, [%r126+14852];
	fma.rn.f32 	%f1487, %f1486, %f1478, %f1463;
	fma.rn.f32 	%f1488, %f1486, %f1480, %f1464;
	fma.rn.f32 	%f1489, %f1486, %f1482, %f1465;
	fma.rn.f32 	%f1490, %f1486, %f1484, %f1466;
	ld.shared.f32 	%f1491, [%r126+14976];
	fma.rn.f32 	%f1492, %f1491, %f1478, %f1468;
	fma.rn.f32 	%f1493, %f1491, %f1480, %f1469;
	fma.rn.f32 	%f1494, %f1491, %f1482, %f1470;
	fma.rn.f32 	%f1495, %f1491, %f1484, %f1471;
	ld.shared.f32 	%f1496, [%r126+14980];
	fma.rn.f32 	%f1497, %f1496, %f1478, %f1473;
	fma.rn.f32 	%f1498, %f1496, %f1480, %f1474;
	fma.rn.f32 	%f1499, %f1496, %f1482, %f1475;
	fma.rn.f32 	%f1500, %f1496, %f1484, %f1476;
	ld.shared.f32 	%f1501, [%r126+15104];
	ld.shared.f32 	%f1502, [%r130+15104];
	fma.rn.f32 	%f1503, %f1501, %f1502, %f1479;
	ld.shared.f32 	%f1504, [%r130+15108];
	fma.rn.f32 	%f1505, %f1501, %f1504, %f1481;
	ld.shared.f32 	%f1506, [%r130+15232];
	fma.rn.f32 	%f1507, %f1501, %f1506, %f1483;
	ld.shared.f32 	%f1508, [%r130+15236];
	fma.rn.f32 	%f1509, %f1501, %f1508, %f1485;
	ld.shared.f32 	%f1510, [%r126+15108];
	fma.rn.f32 	%f1511, %f1510, %f1502, %f1487;
	fma.rn.f32 	%f1512, %f1510, %f1504, %f1488;
	fma.rn.f32 	%f1513, %f1510, %f1506, %f1489;
	fma.rn.f32 	%f1514, %f1510, %f1508, %f1490;
	ld.shared.f32 	%f1515, [%r126+15232];
	fma.rn.f32 	%f1516, %f1515, %f1502, %f1492;
	fma.rn.f32 	%f1517, %f1515, %f1504, %f1493;
	fma.rn.f32 	%f1518, %f1515, %f1506, %f1494;
	fma.rn.f32 	%f1519, %f1515, %f1508, %f1495;
	ld.shared.f32 	%f1520, [%r126+15236];
	fma.rn.f32 	%f1521, %f1520, %f1502, %f1497;
	fma.rn.f32 	%f1522, %f1520, %f1504, %f1498;
	fma.rn.f32 	%f1523, %f1520, %f1506, %f1499;
	fma.rn.f32 	%f1524, %f1520, %f1508, %f1500;
	ld.shared.f32 	%f1525, [%r126+15360];
	ld.shared.f32 	%f1526, [%r130+15360];
	fma.rn.f32 	%f1527, %f1525, %f1526, %f1503;
	ld.shared.f32 	%f1528, [%r130+15364];
	fma.rn.f32 	%f1529, %f1525, %f1528, %f1505;
	ld.shared.f32 	%f1530, [%r130+15488];
	fma.rn.f32 	%f1531, %f1525, %f1530, %f1507;
	ld.shared.f32 	%f1532, [%r130+15492];
	fma.rn.f32 	%f1533, %f1525, %f1532, %f1509;
	ld.shared.f32 	%f1534, [%r126+15364];
	fma.rn.f32 	%f1535, %f1534, %f1526, %f1511;
	fma.rn.f32 	%f1536, %f1534, %f1528, %f1512;
	fma.rn.f32 	%f1537, %f1534, %f1530, %f1513;
	fma.rn.f32 	%f1538, %f1534, %f1532, %f1514;
	ld.shared.f32 	%f1539, [%r126+15488];
	fma.rn.f32 	%f1540, %f1539, %f1526, %f1516;
	fma.rn.f32 	%f1541, %f1539, %f1528, %f1517;
	fma.rn.f32 	%f1542, %f1539, %f1530, %f1518;
	fma.rn.f32 	%f1543, %f1539, %f1532, %f1519;
	ld.shared.f32 	%f1544, [%r126+15492];
	fma.rn.f32 	%f1545, %f1544, %f1526, %f1521;
	fma.rn.f32 	%f1546, %f1544, %f1528, %f1522;
	fma.rn.f32 	%f1547, %f1544, %f1530, %f1523;
	fma.rn.f32 	%f1548, %f1544, %f1532, %f1524;
	ld.shared.f32 	%f1549, [%r126+15616];
	ld.shared.f32 	%f1550, [%r130+15616];
	fma.rn.f32 	%f1551, %f1549, %f1550, %f1527;
	ld.shared.f32 	%f1552, [%r130+15620];
	fma.rn.f32 	%f1553, %f1549, %f1552, %f1529;
	ld.shared.f32 	%f1554, [%r130+15744];
	fma.rn.f32 	%f1555, %f1549, %f1554, %f1531;
	ld.shared.f32 	%f1556, [%r130+15748];
	fma.rn.f32 	%f1557, %f1549, %f1556, %f1533;
	ld.shared.f32 	%f1558, [%r126+15620];
	fma.rn.f32 	%f1559, %f1558, %f1550, %f1535;
	fma.rn.f32 	%f1560, %f1558, %f1552, %f1536;
	fma.rn.f32 	%f1561, %f1558, %f1554, %f1537;
	fma.rn.f32 	%f1562, %f1558, %f1556, %f1538;
	ld.shared.f32 	%f1563, [%r126+15744];
	fma.rn.f32 	%f1564, %f1563, %f1550, %f1540;
	fma.rn.f32 	%f1565, %f1563, %f1552, %f1541;
	fma.rn.f32 	%f1566, %f1563, %f1554, %f1542;
	fma.rn.f32 	%f1567, %f1563, %f1556, %f1543;
	ld.shared.f32 	%f1568, [%r126+15748];
	fma.rn.f32 	%f1569, %f1568, %f1550, %f1545;
	fma.rn.f32 	%f1570, %f1568, %f1552, %f1546;
	fma.rn.f32 	%f1571, %f1568, %f1554, %f1547;
	fma.rn.f32 	%f1572, %f1568, %f1556, %f1548;
	ld.shared.f32 	%f1573, [%r126+15872];
	ld.shared.f32 	%f1574, [%r130+15872];
	fma.rn.f32 	%f1575, %f1573, %f1574, %f1551;
	ld.shared.f32 	%f1576, [%r130+15876];
	fma.rn.f32 	%f1577, %f1573, %f1576, %f1553;
	ld.shared.f32 	%f1578, [%r130+16000];
	fma.rn.f32 	%f1579, %f1573, %f1578, %f1555;
	ld.shared.f32 	%f1580, [%r130+16004];
	fma.rn.f32 	%f1581, %f1573, %f1580, %f1557;
	ld.shared.f32 	%f1582, [%r126+15876];
	fma.rn.f32 	%f1583, %f1582, %f1574, %f1559;
	fma.rn.f32 	%f1584, %f1582, %f1576, %f1560;
	fma.rn.f32 	%f1585, %f1582, %f1578, %f1561;
	fma.rn.f32 	%f1586, %f1582, %f1580, %f1562;
	ld.shared.f32 	%f1587, [%r126+16000];
	fma.rn.f32 	%f1588, %f1587, %f1574, %f1564;
	fma.rn.f32 	%f1589, %f1587, %f1576, %f1565;
	fma.rn.f32 	%f1590, %f1587, %f1578, %f1566;
	fma.rn.f32 	%f1591, %f1587, %f1580, %f1567;
	ld.shared.f32 	%f1592, [%r126+16004];
	fma.rn.f32 	%f1593, %f1592, %f1574, %f1569;
	fma.rn.f32 	%f1594, %f1592, %f1576, %f1570;
	fma.rn.f32 	%f1595, %f1592, %f1578, %f1571;
	fma.rn.f32 	%f1596, %f1592, %f1580, %f1572;
	ld.shared.f32 	%f1597, [%r126+16128];
	ld.shared.f32 	%f1598, [%r130+16128];
	fma.rn.f32 	%f1670, %f1597, %f1598, %f1575;
	ld.shared.f32 	%f1599, [%r130+16132];
	fma.rn.f32 	%f1669, %f1597, %f1599, %f1577;
	ld.shared.f32 	%f1600, [%r130+16256];
	fma.rn.f32 	%f1668, %f1597, %f1600, %f1579;
	ld.shared.f32 	%f1601, [%r130+16260];
	fma.rn.f32 	%f1667, %f1597, %f1601, %f1581;
	ld.shared.f32 	%f1602, [%r126+16132];
	fma.rn.f32 	%f1666, %f1602, %f1598, %f1583;
	fma.rn.f32 	%f1665, %f1602, %f1599, %f1584;
	fma.rn.f32 	%f1664, %f1602, %f1600, %f1585;
	fma.rn.f32 	%f1663, %f1602, %f1601, %f1586;
	ld.shared.f32 	%f1603, [%r126+16256];
	fma.rn.f32 	%f1671, %f1603, %f1598, %f1588;
	fma.rn.f32 	%f1672, %f1603, %f1599, %f1589;
	fma.rn.f32 	%f1673, %f1603, %f1600, %f1590;
	fma.rn.f32 	%f1674, %f1603, %f1601, %f1591;
	ld.shared.f32 	%f1604, [%r126+16260];
	fma.rn.f32 	%f1675, %f1604, %f1598, %f1593;
	fma.rn.f32 	%f1676, %f1604, %f1599, %f1594;
	fma.rn.f32 	%f1677, %f1604, %f1600, %f1595;
	fma.rn.f32 	%f1678, %f1604, %f1601, %f1596;
	bar.sync 	0;
	add.s32 	%r142, %r142, 64;
	shl.b32 	%r131, %r21, 6;
	mul.wide.s32 	%rd67, %r131, 4;
	add.s64 	%rd75, %rd75, %rd67;
	setp.lt.s32 	%p2, %r142, %r22;
	@%p2 bra 	$L__BB1_2;
$L__BB1_3:
	ld.param.f32 	%f1646, [_Z15mysgemm_v7_plusiiifPKfS0_fPf_param_6];
	ld.param.f32 	%f1645, [_Z15mysgemm_v7_plusiiifPKfS0_fPf_param_3];
	mov.u32 	%r132, %tid.x;
	shr.u32 	%r133, %r132, 3;
	and.b32  	%r134, %r133, 30;
	mul.lo.s32 	%r135, %r134, %r21;
	shl.b32 	%r136, %r132, 1;
	and.b32  	%r137, %r136, 30;
	add.s32 	%r138, %r135, %r137;
	mul.wide.s32 	%rd68, %r138, 4;
	add.s64 	%rd69, %rd3, %rd68;
	ld.global.f32 	%f1605, [%rd69];
	mul.f32 	%f1606, %f1646, %f1605;
	fma.rn.f32 	%f1607, %f1645, %f1670, %f1606;
	st.global.f32 	[%rd69], %f1607;
	mul.f32 	%f1608, %f1646, %f1607;
	fma.rn.f32 	%f1609, %f1645, %f1669, %f1608;
	add.s32 	%r139, %r135, %r21;
	mul.wide.s32 	%rd70, %r21, 4;
	add.s64 	%rd71, %rd69, %rd70;
	st.global.f32 	[%rd71], %f1609;
	mad.lo.s32 	%r140, %r21, 31, %r139;
	add.s32 	%r141, %r140, %r137;
	mul.wide.s32 	%rd72, %r141, 4;
	add.s64 	%rd73, %rd3, %rd72;
	ld.global.f32 	%f1610, [%rd73];
	mul.f32 	%f1611, %f1646, %f1610;
	fma.rn.f32 	%f1612, %f1645, %f1668, %f1611;
	st.global.f32 	[%rd73], %f1612;
	mul.f32 	%f1613, %f1646, %f1612;
	fma.rn.f32 	%f1614, %f1645, %f1667, %f1613;
	add.s64 	%rd74, %rd73, %rd70;
	st.global.f32 	[%rd74], %f1614;
	ld.global.f32 	%f1615, [%rd69+4];
	mul.f32 	%f1616, %f1646, %f1615;
	fma.rn.f32 	%f1617, %f1645, %f1666, %f1616;
	st.global.f32 	[%rd69+4], %f1617;
	mul.f32 	%f1618, %f1646, %f1617;
	fma.rn.f32 	%f1619, %f1645, %f1665, %f1618;
	st.global.f32 	[%rd71+4], %f1619;
	ld.global.f32 	%f1620, [%rd73+4];
	mul.f32 	%f1621, %f1646, %f1620;
	fma.rn.f32 	%f1622, %f1645, %f1664, %f1621;
	st.global.f32 	[%rd73+4], %f1622;
	mul.f32 	%f1623, %f1646, %f1622;
	fma.rn.f32 	%f1624, %f1645, %f1663, %f1623;
	st.global.f32 	[%rd74+4], %f1624;
	ld.global.f32 	%f1625, [%rd69+128];
	mul.f32 	%f1626, %f1646, %f1625;
	fma.rn.f32 	%f1627, %f1645, %f1671, %f1626;
	st.global.f32 	[%rd69+128], %f1627;
	mul.f32 	%f1628, %f1646, %f1627;
	fma.rn.f32 	%f1629, %f1645, %f1672, %f1628;
	st.global.f32 	[%rd71+128], %f1629;
	ld.global.f32 	%f1630, [%rd73+128];
	mul.f32 	%f1631, %f1646, %f1630;
	fma.rn.f32 	%f1632, %f1645, %f1673, %f1631;
	st.global.f32 	[%rd73+128], %f1632;
	mul.f32 	%f1633, %f1646, %f1632;
	fma.rn.f32 	%f1634, %f1645, %f1674, %f1633;
	st.global.f32 	[%rd74+128], %f1634;
	ld.global.f32 	%f1635, [%rd69+132];
	mul.f32 	%f1636, %f1646, %f1635;
	fma.rn.f32 	%f1637, %f1645, %f1675, %f1636;
	st.global.f32 	[%rd69+132], %f1637;
	mul.f32 	%f1638, %f1646, %f1637;
	fma.rn.f32 	%f1639, %f1645, %f1676, %f1638;
	st.global.f32 	[%rd71+132], %f1639;
	ld.global.f32 	%f1640, [%rd73+132];
	mul.f32 	%f1641, %f1646, %f1640;
	fma.rn.f32 	%f1642, %f1645, %f1677, %f1641;
	st.global.f32 	[%rd73+132], %f1642;
	mul.f32 	%f1643, %f1646, %f1642;
	fma.rn.f32 	%f1644, %f1645, %f1678, %f1643;
	st.global.f32 	[%rd74+132], %f1644;
	ret;

}


// ===== COMPILED SASS (sm_100) =====

	.target	sm_100

	.elftype	@"ET_EXEC"


//--------------------- .note.nv.tkinfo           --------------------------
	.section	.note.nv.tkinfo,"",@"SHT_NOTE"
	.sectionflags	@"SHF_NOTE_NV_TKINFO"
	.tkinfo
        /*0018*/ 	.word	0x00000002
        /*0030*/ 	.string	""
        /*0030*/ 	.string	"ptxas"
        /*0030*/ 	.string	"Cuda compilation tools, release 13.0, V13.0.88"
        /*0030*/ 	.string	"Build cuda_13.0.r13.0/compiler.36424714_0"
        /*0030*/ 	.string	"-arch sm_100 -m 64 "



//--------------------- .note.nv.cuinfo           --------------------------
	.section	.note.nv.cuinfo,"",@"SHT_NOTE"
	.sectionflags	@"SHF_NOTE_NV_CUINFO"
        /*0018*/ 	.short	0x0002
        /*001a*/ 	.short	0x0064
        /*001c*/ 	.short	0x0082
	.zero		2


//--------------------- .nv.info                  --------------------------
	.section	.nv.info,"",@"SHT_CUDA_INFO"
	.align	4


	//----- nvinfo : EIATTR_REGCOUNT
	.align		4
        /*0000*/ 	.byte	0x04, 0x2f
        /*0002*/ 	.short	(.L_1 - .L_0)
	.align		4
.L_0:
        /*0004*/ 	.word	index@(_Z10mysgemm_v7iiifPKfS0_fPf)
        /*0008*/ 	.word	0x00000050


	//----- nvinfo : EIATTR_FRAME_SIZE
	.align		4
.L_1:
        /*000c*/ 	.byte	0x04, 0x11
        /*000e*/ 	.short	(.L_3 - .L_2)
	.align		4
.L_2:
        /*0010*/ 	.word	index@(_Z10mysgemm_v7iiifPKfS0_fPf)
        /*0014*/ 	.word	0x00000000


	//----- nvinfo : EIATTR_REGCOUNT
	.align		4
.L_3:
        /*0018*/ 	.byte	0x04, 0x2f
        /*001a*/ 	.short	(.L_5 - .L_4)
	.align		4
.L_4:
        /*001c*/ 	.word	index@(_Z15mysgemm_v7_plusiiifPKfS0_fPf)
        /*0020*/ 	.word	0x00000050


	//----- nvinfo : EIATTR_FRAME_SIZE
	.align		4
.L_5:
        /*0024*/ 	.byte	0x04, 0x11
        /*0026*/ 	.short	(.L_7 - .L_6)
	.align		4
.L_6:
        /*0028*/ 	.word	index@(_Z15mysgemm_v7_plusiiifPKfS0_fPf)
        /*002c*/ 	.word	0x00000000


	//----- nvinfo : EIATTR_MIN_STACK_SIZE
	.align		4
.L_7:
        /*0030*/ 	.byte	0x04, 0x12
        /*0032*/ 	.short	(.L_9 - .L_8)
	.align		4
.L_8:
        /*0034*/ 	.word	index@(_Z15mysgemm_v7_plusiiifPKfS0_fPf)
        /*0038*/ 	.word	0x00000000


	//----- nvinfo : EIATTR_MIN_STACK_SIZE
	.align		4
.L_9:
        /*003c*/ 	.byte	0x04, 0x12
        /*003e*/ 	.short	(.L_11 - .L_10)
	.align		4
.L_10:
        /*0040*/ 	.word	index@(_Z10mysgemm_v7iiifPKfS0_fPf)
        /*0044*/ 	.word	0x00000000
.L_11:


//--------------------- .nv.compat                --------------------------
	.section	.nv.compat,"",@"SHT_CUDA_COMPAT_INFO"
	.align	4
        /*0000*/ 	.byte	0x02, 0x09, 0x00, 0x00, 0x02, 0x02, 0x01, 0x00, 0x02, 0x05, 0x05, 0x00, 0x03, 0x07, 0x01, 0x01
        /*0010*/ 	.byte	0x02, 0x03, 0x00, 0x00, 0x02, 0x06, 0x01, 0x00, 0x04, 0x0b, 0x08, 0x00, 0x09, 0x00, 0x00, 0x00
        /*0020*/ 	.byte	0x00, 0x00, 0x00, 0x00


//--------------------- .nv.info._Z15mysgemm_v7_plusiiifPKfS0_fPf --------------------------
	.section	.nv.info._Z15mysgemm_v7_plusiiifPKfS0_fPf,"",@"SHT_CUDA_INFO"
	.sectionflags	@""
	.align	4


	//----- nvinfo : EIATTR_CUDA_API_VERSION
	.align		4
        /*0000*/ 	.byte	0x04, 0x37
        /*0002*/ 	.short	(.L_13 - .L_12)
.L_12:
        /*0004*/ 	.word	0x00000082


	//----- nvinfo : EIATTR_KPARAM_INFO
	.align		4
.L_13:
        /*0008*/ 	.byte	0x04, 0x17
        /*000a*/ 	.short	(.L_15 - .L_14)
.L_14:
        /*000c*/ 	.word	0x00000000
        /*0010*/ 	.short	0x0007
        /*0012*/ 	.short	0x0028
        /*0014*/ 	.byte	0x00, 0xf5, 0x21, 0x00


	//----- nvinfo : EIATTR_KPARAM_INFO
	.align		4
.L_15:
        /*0018*/ 	.byte	0x04, 0x17
        /*001a*/ 	.short	(.L_17 - .L_16)
.L_16:
        /*001c*/ 	.word	0x00000000
        /*0020*/ 	.short	0x0006
        /*0022*/ 	.short	0x0020
        /*0024*/ 	.byte	0x00, 0xf0, 0x11, 0x00


	//----- nvinfo : EIATTR_KPARAM_INFO
	.align		4
.L_17:
        /*0028*/ 	.byte	0x04, 0x17
        /*002a*/ 	.short	(.L_19 - .L_18)
.L_18:
        /*002c*/ 	.word	0x00000000
        /*0030*/ 	.short	0x0005
        /*0032*/ 	.short	0x0018
        /*0034*/ 	.byte	0x00, 0xf5, 0x21, 0x00


	//----- nvinfo : EIATTR_KPARAM_INFO
	.align		4
.L_19:
        /*0038*/ 	.byte	0x04, 0x17
        /*003a*/ 	.short	(.L_21 - .L_20)
.L_20:
        /*003c*/ 	.word	0x00000000
        /*0040*/ 	.short	0x0004
        /*0042*/ 	.short	0x0010
        /*0044*/ 	.byte	0x00, 0xf5, 0x21, 0x00


	//----- nvinfo : EIATTR_KPARAM_INFO
	.align		4
.L_21:
        /*0048*/ 	.byte	0x04, 0x17
        /*004a*/ 	.short	(.L_23 - .L_22)
.L_22:
        /*004c*/ 	.word	0x00000000
        /*0050*/ 	.short	0x0003
        /*0052*/ 	.short	0x000c
        /*0054*/ 	.byte	0x00, 0xf0, 0x11, 0x00


	//----- nvinfo : EIATTR_KPARAM_INFO
	.align		4
.L_23:
        /*0058*/ 	.byte	0x04, 0x17
        /*005a*/ 	.short	(.L_25 - .L_24)
.L_24:
        /*005c*/ 	.word	0x00000000
        /*0060*/ 	.short	0x0002
        /*0062*/ 	.short	0x0008
        /*0064*/ 	.byte	0x00, 0xf0, 0x11, 0x00


	//----- nvinfo : EIATTR_KPARAM_INFO
	.align		4
.L_25:
        /*0068*/ 	.byte	0x04, 0x17
        /*006a*/ 	.short	(.L_27 - .L_26)
.L_26:
        /*006c*/ 	.word	0x00000000
        /*0070*/ 	.short	0x0001
        /*0072*/ 	.short	0x0004
        /*0074*/ 	.byte	0x00, 0xf0, 0x11, 0x00


	//----- nvinfo : EIATTR_KPARAM_INFO
	.align		4
.L_27:
        /*0078*/ 	.byte	0x04, 0x17
        /*007a*/ 	.short	(.L_29 - .L_28)
.L_28:
        /*007c*/ 	.word	0x00000000
        /*0080*/ 	.short	0x0000
        /*0082*/ 	.short	0x0000
        /*0084*/ 	.byte	0x00, 0xf0, 0x11, 0x00


	//----- nvinfo : EIATTR_SPARSE_MMA_MASK
	.align		4
.L_29:
        /*0088*/ 	.byte	0x03, 0x50
        /*008a*/ 	.short	0x0000


	//----- nvinfo : EIATTR_MAXREG_COUNT
	.align		4
        /*008c*/ 	.byte	0x03, 0x1b
        /*008e*/ 	.short	0x00ff


	//----- nvinfo : EIATTR_NUM_BARRIERS
	.align		4
        /*0090*/ 	.byte	0x02, 0x4c
        /*0092*/ 	.byte	0x01
	.zero		1


	//----- nvinfo : EIATTR_MERCURY_ISA_VERSION
	.align		4
        /*0094*/ 	.byte	0x03, 0x5f
        /*0096*/ 	.short	0x0101


	//----- nvinfo : EIATTR_VRC_CTA_INIT_COUNT
	.align		4
        /*0098*/ 	.byte	0x02, 0x4a
	.zero		1
	.zero		1


	//----- nvinfo : EIATTR_EXIT_INSTR_OFFSETS
	.align		4
        /*009c*/ 	.byte	0x04, 0x1c
        /*009e*/ 	.short	(.L_31 - .L_30)


	//   ....[0]....
.L_30:
        /*00a0*/ 	.word	0x00006370


	//----- nvinfo : EIATTR_MAX_THREADS
	.align		4
.L_31:
        /*00a4*/ 	.byte	0x04, 0x05
        /*00a6*/ 	.short	(.L_33 - .L_32)
.L_32:
        /*00a8*/ 	.word	0x00000100
        /*00ac*/ 	.word	0x00000001
        /*00b0*/ 	.word	0x00000001


	//----- nvinfo : EIATTR_CBANK_PARAM_SIZE
	.align		4
.L_33:
        /*00b4*/ 	.byte	0x03, 0x19
        /*00b6*/ 	.short	0x0030


	//----- nvinfo : EIATTR_PARAM_CBANK
	.align		4
        /*00b8*/ 	.byte	0x04, 0x0a
        /*00ba*/ 	.short	(.L_35 - .L_34)
	.align		4
.L_34:
        /*00bc*/ 	.word	index@(.nv.constant0._Z15mysgemm_v7_plusiiifPKfS0_fPf)
        /*00c0*/ 	.short	0x0380
        /*00c2*/ 	.short	0x0030


	//----- nvinfo : EIATTR_SW_WAR
	.align		4
.L_35:
        /*00c4*/ 	.byte	0x04, 0x36
        /*00c6*/ 	.short	(.L_37 - .L_36)
.L_36:
        /*00c8*/ 	.word	0x00000008
.L_37:


//--------------------- .nv.info._Z10mysgemm_v7iiifPKfS0_fPf --------------------------
	.section	.nv.info._Z10mysgemm_v7iiifPKfS0_fPf,"",@"SHT_CUDA_INFO"
	.sectionflags	@""
	.align	4


	//----- nvinfo : EIATTR_CUDA_API_VERSION
	.align		4
        /*0000*/ 	.byte	0x04, 0x37
        /*0002*/ 	.short	(.L_39 - .L_38)
.L_38:
        /*0004*/ 	.word	0x00000082


	//----- nvinfo : EIATTR_KPARAM_INFO
	.align		4
.L_39:
        /*0008*/ 	.byte	0x04, 0x17
        /*000a*/ 	.short	(.L_41 - .L_40)
.L_40:
        /*000c*/ 	.word	0x00000000
        /*0010*/ 	.short	0x0007
        /*0012*/ 	.short	0x0028
        /*0014*/ 	.byte	0x00, 0xf5, 0x21, 0x00


	//----- nvinfo : EIATTR_KPARAM_INFO
	.align		4
.L_41:
        /*0018*/ 	.byte	0x04, 0x17
        /*001a*/ 	.short	(.L_43 - .L_42)
.L_42:
        /*001c*/ 	.word	0x00000000
        /*0020*/ 	.short	0x0006
        /*0022*/ 	.short	0x0020
        /*0024*/ 	.byte	0x00, 0xf0, 0x11, 0x00


	//----- nvinfo : EIATTR_KPARAM_INFO
	.align		4
.L_43:
        /*0028*/ 	.byte	0x04, 0x17
        /*002a*/ 	.short	(.L_45 - .L_44)
.L_44:
        /*002c*/ 	.word	0x00000000
        /*0030*/ 	.short	0x0005
        /*0032*/ 	.short	0x0018
        /*0034*/ 	.byte	0x00, 0xf5, 0x21, 0x00


	//----- nvinfo : EIATTR_KPARAM_INFO
	.align		4
.L_45:
        /*0038*/ 	.byte	0x04, 0x17
        /*003a*/ 	.short	(.L_47 - .L_46)
.L_46:
        /*003c*/ 	.word	0x00000000
        /*0040*/ 	.short	0x0004
        /*0042*/ 	.short	0x0010
        /*0044*/ 	.byte	0x00, 0xf5, 0x21, 0x00


	//----- nvinfo : EIATTR_KPARAM_INFO
	.align		4
.L_47:
        /*0048*/ 	.byte	0x04, 0x17
        /*004a*/ 	.short	(.L_49 - .L_48)
.L_48:
        /*004c*/ 	.word	0x00000000
        /*0050*/ 	.short	0x0003
        /*0052*/ 	.short	0x000c
        /*0054*/ 	.byte	0x00, 0xf0, 0x11, 0x00


	//----- nvinfo : EIATTR_KPARAM_INFO
	.align		4
.L_49:
        /*0058*/ 	.byte	0x04, 0x17
        /*005a*/ 	.short	(.L_51 - .L_50)
.L_50:
        /*005c*/ 	.word	0x00000000
        /*0060*/ 	.short	0x0002
        /*0062*/ 	.short	0x0008
        /*0064*/ 	.byte	0x00, 0xf0, 0x11, 0x00


	//----- nvinfo : EIATTR_KPARAM_INFO
	.align		4
.L_51:
        /*0068*/ 	.byte	0x04, 0x17
        /*006a*/ 	.short	(.L_53 - .L_52)
.L_52:
        /*006c*/ 	.word	0x00000000
        /*0070*/ 	.short	0x0001
        /*0072*/ 	.short	0x0004
        /*0074*/ 	.byte	0x00, 0xf0, 0x11, 0x00


	//----- nvinfo : EIATTR_KPARAM_INFO
	.align		4
.L_53:
        /*0078*/ 	.byte	0x04, 0x17
        /*007a*/ 	.short	(.L_55 - .L_54)
.L_54:
        /*007c*/ 	.word	0x00000000
        /*0080*/ 	.short	0x0000
        /*0082*/ 	.short	0x0000
        /*0084*/ 	.byte	0x00, 0xf0, 0x11, 0x00


	//----- nvinfo : EIATTR_SPARSE_MMA_MASK
	.align		4
.L_55:
        /*0088*/ 	.byte	0x03, 0x50
        /*008a*/ 	.short	0x0000


	//----- nvinfo : EIATTR_MAXREG_COUNT
	.align		4
        /*008c*/ 	.byte	0x03, 0x1b
        /*008e*/ 	.short	0x00ff


	//----- nvinfo : EIATTR_NUM_BARRIERS
	.align		4
        /*0090*/ 	.byte	0x02, 0x4c
        /*0092*/ 	.byte	0x01
	.zero		1


	//----- nvinfo : EIATTR_MERCURY_ISA_VERSION
	.align		4
        /*0094*/ 	.byte	0x03, 0x5f
        /*0096*/ 	.short	0x0101


	//----- nvinfo : EIATTR_VRC_CTA_INIT_COUNT
	.align		4
        /*0098*/ 	.byte	0x02, 0x4a
	.zero		1
	.zero		1


	//----- nvinfo : EIATTR_EXIT_INSTR_OFFSETS
	.align		4
        /*009c*/ 	.byte	0x04, 0x1c
        /*009e*/ 	.short	(.L_57 - .L_56)


	//   ....[0]....
.L_56:
        /*00a0*/ 	.word	0x000063f0


	//----- nvinfo : EIATTR_MAX_THREADS
	.align		4
.L_57:
        /*00a4*/ 	.byte	0x04, 0x05
        /*00a6*/ 	.short	(.L_59 - .L_58)
.L_58:
        /*00a8*/ 	.word	0x00000100
        /*00ac*/ 	.word	0x00000001
        /*00b0*/ 	.word	0x00000001


	//----- nvinfo : EIATTR_CBANK_PARAM_SIZE
	.align		4
.L_59:
        /*00b4*/ 	.byte	0x03, 0x19
        /*00b6*/ 	.short	0x0030


	//----- nvinfo : EIATTR_PARAM_CBANK
	.align		4
        /*00b8*/ 	.byte	0x04, 0x0a
        /*00ba*/ 	.short	(.L_61 - .L_60)
	.align		4
.L_60:
        /*00bc*/ 	.word	index@(.nv.constant0._Z10mysgemm_v7iiifPKfS0_fPf)
        /*00c0*/ 	.short	0x0380
        /*00c2*/ 	.short	0x0030


	//----- nvinfo : EIATTR_SW_WAR
	.align		4
.L_61:
        /*00c4*/ 	.byte	0x04, 0x36
        /*00c6*/ 	.short	(.L_63 - .L_62)
.L_62:
        /*00c8*/ 	.word	0x00000008
.L_63:


//--------------------- .nv.callgraph             --------------------------
	.section	.nv.callgraph,"",@"SHT_CUDA_CALLGRAPH"
	.align	4
	.sectionentsize	8
	.align		4
        /*0000*/ 	.word	0x00000000
	.align		4
        /*0004*/ 	.word	0xffffffff
	.align		4
        /*0008*/ 	.word	0x00000000
	.align		4
        /*000c*/ 	.word	0xfffffffe
	.align		4
        /*0010*/ 	.word	0x00000000
	.align		4
        /*0014*/ 	.word	0xfffffffd
	.align		4
        /*0018*/ 	.word	0x00000000
	.align		4
        /*001c*/ 	.word	0xfffffffc


//--------------------- .text._Z15mysgemm_v7_plusiiifPKfS0_fPf --------------------------
	.section	.text._Z15mysgemm_v7_plusiiifPKfS0_fPf,"ax",@progbits
	.align	128
        .global         _Z15mysgemm_v7_plusiiifPKfS0_fPf
        .type           _Z15mysgemm_v7_plusiiifPKfS0_fPf,@function
        .size           _Z15mysgemm_v7_plusiiifPKfS0_fPf,(.L_x_6 - _Z15mysgemm_v7_plusiiifPKfS0_fPf)
        .other          _Z15mysgemm_v7_plusiiifPKfS0_fPf,@"STO_CUDA_ENTRY STV_DEFAULT"
_Z15mysgemm_v7_plusiiifPKfS0_fPf:
.text._Z15mysgemm_v7_plusiiifPKfS0_fPf:
[----:B------:R-:W-:Y:S01]  /*0000*/  LDC R1, c[0x0][0x37c] ;  /* 0x0000df00ff017b82 */ /* 0x000fe20000000800 */
[----:B------:R-:W0:Y:S07]  /*0010*/  S2R R7, SR_CTAID.X ;  /* 0x0000000000077919 */ /* 0x000e2e0000002500 */
[----:B------:R-:W1:Y:S01]  /*0020*/  S2UR UR6, SR_CTAID.Y ;  /* 0x00000000000679c3 */ /* 0x000e620000002600 */
[----:B------:R-:W2:Y:S01]  /*0030*/  LDCU UR11, c[0x0][0x388] ;  /* 0x00007100ff0b77ac */ /* 0x000ea20008000800 */
[----:B------:R-:W-:Y:S01]  /*0040*/  HFMA2 R69, -RZ, RZ, 0, 0 ;  /* 0x00000000ff457431 */ /* 0x000fe200000001ff */
[----:B------:R-:W3:Y:S01]  /*0050*/  S2R R2, SR_TID.X ;  /* 0x0000000000027919 */ /* 0x000ee20000002100 */
[----:B------:R-:W-:Y:S01]  /*0060*/  HFMA2 R65, -RZ, RZ, 0, 0 ;  /* 0x00000000ff417431 */ /* 0x000fe200000001ff */
[----:B------:R-:W4:Y:S01]  /*0070*/  LDCU.64 UR4, c[0x0][0x398] ;  /* 0x00007300ff0477ac */ /* 0x000f220008000a00 */
[----:B------:R-:W-:-:S02]  /*0080*/  CS2R R58, SRZ ;  /* 0x00000000003a7805 */ /* 0x000fc4000001ff00 */
[----:B------:R-:W-:Y:S01]  /*0090*/  CS2R R56, SRZ ;  /* 0x0000000000387805 */ /* 0x000fe2000001ff00 */
[----:B------:R-:W5:Y:S01]  /*00a0*/  LDC R0, c[0x0][0x380] ;  /* 0x0000e000ff007b82 */ /* 0x000f620000000800 */
[----:B------:R-:W-:Y:S02]  /*00b0*/  CS2R R54, SRZ ;  /* 0x0000000000367805 */ /* 0x000fe4000001ff00 */
[----:B------:R-:W-:Y:S02]  /*00c0*/  CS2R R52, SRZ ;  /* 0x0000000000347805 */ /* 0x000fe4000001ff00 */
[----:B------:R-:W-:Y:S02]  /*00d0*/  CS2R R60, SRZ ;  /* 0x00000000003c7805 */ /* 0x000fe4000001ff00 */
[----:B------:R-:W-:Y:S02]  /*00e0*/  CS2R R62, SRZ ;  /* 0x00000000003e7805 */ /* 0x000fe4000001ff00 */
[----:B------:R-:W-:Y:S01]  /*00f0*/  MOV R42, RZ ;  /* 0x000000ff002a7202 */ /* 0x000fe20000000f00 */
[----:B------:R-:W3:Y:S01]  /*0100*/  LDCU.64 UR8, c[0x0][0x358] ;  /* 0x00006b00ff0877ac */ /* 0x000ee20008000a00 */
[----:B------:R-:W-:Y:S01]  /*0110*/  MOV R67, RZ ;  /* 0x000000ff00437202 */ /* 0x000fe20000000f00 */
[----:B------:R-:W4:Y:S01]  /*0120*/  LDC.64 R50, c[0x0][0x3a8] ;  /* 0x0000ea00ff327b82 */ /* 0x000f220000000a00 */
[----:B--2---:R-:W-:-:S02]  /*0130*/  UISETP.GE.AND UP0, UPT, UR11, 0x1, UPT ;  /* 0x000000010b00788c */ /* 0x004fc4000bf06270 */
[----:B-1----:R-:W-:Y:S01]  /*0140*/  USHF.L.U32 UR6, UR6, 0x6, URZ ;  /* 0x0000000606067899 */ /* 0x002fe200080006ff */
[----:B0-----:R-:W-:-:S05]  /*0150*/  SHF.L.U32 R7, R7, 0x6, RZ ;  /* 0x0000000607077819 */ /* 0x001fca00000006ff */
[----:B-----5:R-:W-:Y:S01]  /*0160*/  IMAD R3, R0, UR6, R7 ;  /* 0x0000000600037c24 */ /* 0x020fe2000f8e0207 */
[----:B------:R-:W-:-:S03]  /*0170*/  UIMAD UR6, UR6, UR11, URZ ;  /* 0x0000000b060672a4 */ /* 0x000fc6000f8e02ff */
[----:B----4-:R-:W-:Y:S01]  /*0180*/  IMAD.WIDE R50, R3, 0x4, R50 ;  /* 0x0000000403327825 */ /* 0x010fe200078e0232 */
[----:B------:R-:W-:Y:S01]  /*0190*/  UIMAD.WIDE UR4, UR6, 0x4, UR4 ;  /* 0x00000004060478a5 */ /* 0x000fe2000f8e0204 */
[----:B---3--:R-:W-:Y:S11]  /*01a0*/  BRA.U !UP0, `(.L_x_0) ;  /* 0x0000005d08587547 */ /* 0x008ff6000b800000 */
[----:B------:R-:W-:Y:S01]  /*01b0*/  SHF.R.U32.HI R3, RZ, 0x2, R2 ;  /* 0x00000002ff037819 */ /* 0x000fe20000011602 */
[----:B------:R-:W0:Y:S01]  /*01c0*/  LDCU.64 UR12, c[0x0][0x390] ;  /* 0x00007200ff0c77ac */ /* 0x000e220008000a00 */
[----:B------:R-:W-:Y:S01]  /*01d0*/  LOP3.LUT R21, R2, 0x3f, RZ, 0xc0, !PT ;  /* 0x0000003f02157812 */ /* 0x000fe200078ec0ff */
[----:B------:R-:W1:Y:S01]  /*01e0*/  S2UR UR10, SR_CgaCtaId ;  /* 0x00000000000a79c3 */ /* 0x000e620000008800 */
[----:B------:R-:W-:Y:S01]  /*01f0*/  LOP3.LUT R3, R3, 0x30, RZ, 0xc0, !PT ;  /* 0x0000003003037812 */ /* 0x000fe200078ec0ff */
[----:B------:R-:W-:Y:S01]  /*0200*/  UMOV UR6, 0x400 ;  /* 0x0000040000067882 */ /* 0x000fe20000000000 */
[----:B------:R-:W-:Y:S02]  /*0210*/  MOV R8, UR4 ;  /* 0x0000000400087c02 */ /* 0x000fe40008000f00 */
[----:B------:R-:W-:Y:S01]  /*0220*/  MOV R9, UR5 ;  /* 0x0000000500097c02 */ /* 0x000fe20008000f00 */
[C---:B------:R-:W-:Y:S01]  /*0230*/  IMAD R4, R3.reuse, R0, R21 ;  /* 0x0000000003047224 */ /* 0x040fe200078e0215 */
[----:B------:R-:W-:-:S02]  /*0240*/  IADD3 R3, PT, PT, R3, R2, RZ ;  /* 0x0000000203037210 */ /* 0x000fc40007ffe0ff */
[----:B------:R-:W-:Y:S01]  /*0250*/  MOV R49, UR5 ;  /* 0x0000000500317c02 */ /* 0x000fe20008000f00 */
[----:B------:R-:W-:Y:S01]  /*0260*/  IMAD.WIDE R4, R4, 0x4, RZ ;  /* 0x0000000404047825 */ /* 0x000fe200078e02ff */
[C---:B------:R-:W-:Y:S02]  /*0270*/  IADD3 R8, PT, PT, R3.reuse, 0x2, RZ ;  /* 0x0000000203087810 */ /* 0x040fe40007ffe0ff */
[C---:B------:R-:W-:Y:S02]  /*0280*/  IADD3 R10, PT, PT, R3.reuse, 0x3, RZ ;  /* 0x00000003030a7810 */ /* 0x040fe40007ffe0ff */
[----:B------:R-:W-:Y:S01]  /*0290*/  IADD3 R11, PT, PT, R3, 0x4, RZ ;  /* 0x00000004030b7810 */ /* 0x000fe20007ffe0ff */
[----:B------:R-:W-:Y:S01]  /*02a0*/  IMAD.WIDE R6, R7, 0x4, R4 ;  /* 0x0000000407067825 */ /* 0x000fe200078e0204 */
[----:B------:R-:W-:Y:S02]  /*02b0*/  MOV R49, R9 ;  /* 0x0000000900317202 */ /* 0x000fe40000000f00 */
[----:B------:R-:W-:-:S02]  /*02c0*/  IADD3 R12, PT, PT, R3, 0x5, RZ ;  /* 0x00000005030c7810 */ /* 0x000fc40007ffe0ff */
[C---:B------:R-:W-:Y:S02]  /*02d0*/  IADD3 R13, PT, PT, R3.reuse, 0x6, RZ ;  /* 0x00000006030d7810 */ /* 0x040fe40007ffe0ff */
[C---:B------:R-:W-:Y:S02]  /*02e0*/  IADD3 R23, PT, PT, R3.reuse, 0xf, RZ ;  /* 0x0000000f03177810 */ /* 0x040fe40007ffe0ff */
[----:B------:R-:W-:Y:S02]  /*02f0*/  LOP3.LUT R9, R8, 0x3f, RZ, 0xc0, !PT ;  /* 0x0000003f08097812 */ /* 0x000fe400078ec0ff */
[----:B------:R-:W-:Y:S02]  /*0300*/  SHF.L.U32 R4, R2, 0x6, RZ ;  /* 0x0000000602047819 */ /* 0x000fe400000006ff */
[----:B------:R-:W-:Y:S01]  /*0310*/  IADD3 R14, PT, PT, R3, 0x7, RZ ;  /* 0x00000007030e7810 */ /* 0x000fe20007ffe0ff */
[----:B------:R-:W-:Y:S01]  /*0320*/  IMAD R8, R9, UR11, R21 ;  /* 0x0000000b09087c24 */ /* 0x000fe2000f8e0215 */
[----:B------:R-:W-:-:S02]  /*0330*/  LOP3.LUT R10, R10, 0x3f, RZ, 0xc0, !PT ;  /* 0x0000003f0a0a7812 */ /* 0x000fc400078ec0ff */
[----:B------:R-:W-:Y:S02]  /*0340*/  IADD3 R15, PT, PT, R3, 0x8, RZ ;  /* 0x00000008030f7810 */ /* 0x000fe40007ffe0ff */
[----:B------:R-:W-:Y:S02]  /*0350*/  LOP3.LUT R11, R11, 0x3f, RZ, 0xc0, !PT ;  /* 0x0000003f0b0b7812 */ /* 0x000fe400078ec0ff */
[----:B0-----:R-:W-:Y:S02]  /*0360*/  IADD3 R46, P0, PT, R6, UR12, RZ ;  /* 0x0000000c062e7c10 */ /* 0x001fe4000ff1e0ff */
[C---:B------:R-:W-:Y:S02]  /*0370*/  IADD3 R16, PT, PT, R3.reuse, 0x9, RZ ;  /* 0x0000000903107810 */ /* 0x040fe40007ffe0ff */
[----:B------:R-:W-:Y:S02]  /*0380*/  LOP3.LUT R12, R12, 0x3f, RZ, 0xc0, !PT ;  /* 0x0000003f0c0c7812 */ /* 0x000fe400078ec0ff */
[----:B------:R-:W-:-:S02]  /*0390*/  IADD3 R17, PT, PT, R3, 0xa, RZ ;  /* 0x0000000a03117810 */ /* 0x000fc40007ffe0ff */
[----:B------:R-:W-:Y:S02]  /*03a0*/  LOP3.LUT R13, R13, 0x3f, RZ, 0xc0, !PT ;  /* 0x0000003f0d0d7812 */ /* 0x000fe400078ec0ff */
[----:B------:R-:W-:Y:S02]  /*03b0*/  LOP3.LUT R36, R23, 0x3f, RZ, 0xc0, !PT ;  /* 0x0000003f17247812 */ /* 0x000fe400078ec0ff */
[----:B------:R-:W-:Y:S02]  /*03c0*/  IADD3 R18, PT, PT, R3, 0xb, RZ ;  /* 0x0000000b03127810 */ /* 0x000fe40007ffe0ff */
[----:B------:R-:W-:Y:S02]  /*03d0*/  LOP3.LUT R14, R14, 0x3f, RZ, 0xc0, !PT ;  /* 0x0000003f0e0e7812 */ /* 0x000fe400078ec0ff */
[----:B------:R-:W-:Y:S01]  /*03e0*/  LOP3.LUT R23, R9, 0xfc0, R4, 0xf8, !PT ;  /* 0x00000fc009177812 */ /* 0x000fe200078ef804 */
[----:B------:R-:W-:Y:S01]  /*03f0*/  IMAD R9, R10, UR11, R21 ;  /* 0x0000000b0a097c24 */ /* 0x000fe2000f8e0215 */
[----:B------:R-:W-:-:S02]  /*0400*/  LOP3.LUT R6, R4, 0xfc0, RZ, 0xc0, !PT ;  /* 0x00000fc004067812 */ /* 0x000fc400078ec0ff */
[----:B------:R-:W-:Y:S02]  /*0410*/  IADD3 R19, PT, PT, R3, 0xc, RZ ;  /* 0x0000000c03137810 */ /* 0x000fe40007ffe0ff */
[----:B------:R-:W-:Y:S02]  /*0420*/  LOP3.LUT R15, R15, 0x3f, RZ, 0xc0, !PT ;  /* 0x0000003f0f0f7812 */ /* 0x000fe400078ec0ff */
[----:B------:R-:W-:Y:S01]  /*0430*/  LOP3.LUT R24, R10, 0xfc0, R4, 0xf8, !PT ;  /* 0x00000fc00a187812 */ /* 0x000fe200078ef804 */
[----:B------:R-:W-:Y:S01]  /*0440*/  IMAD R10, R11, UR11, R21 ;  /* 0x0000000b0b0a7c24 */ /* 0x000fe2000f8e0215 */
[----:B------:R-:W-:Y:S02]  /*0450*/  IADD3.X R47, PT, PT, R7, UR13, RZ, P0, !PT ;  /* 0x0000000d072f7c10 */ /* 0x000fe400087fe4ff */
[----:B------:R-:W-:Y:S02]  /*0460*/  IADD3 R20, PT, PT, R3, 0xd, RZ ;  /* 0x0000000d03147810 */ /* 0x000fe40007ffe0ff */
[----:B------:R-:W-:-:S02]  /*0470*/  LOP3.LUT R16, R16, 0x3f, RZ, 0xc0, !PT ;  /* 0x0000003f10107812 */ /* 0x000fc400078ec0ff */
[--C-:B------:R-:W-:Y:S01]  /*0480*/  LOP3.LUT R25, R11, 0xfc0, R4.reuse, 0xf8, !PT ;  /* 0x00000fc00b197812 */ /* 0x100fe200078ef804 */
[C-C-:B------:R-:W-:Y:S01]  /*0490*/  IMAD R11, R12.reuse, UR11, R21.reuse ;  /* 0x0000000b0c0b7c24 */ /* 0x140fe2000f8e0215 */
[C---:B------:R-:W-:Y:S02]  /*04a0*/  IADD3 R7, PT, PT, R3.reuse, 0x1, RZ ;  /* 0x0000000103077810 */ /* 0x040fe40007ffe0ff */
[----:B------:R-:W-:Y:S02]  /*04b0*/  IADD3 R22, PT, PT, R3, 0xe, RZ ;  /* 0x0000000e03167810 */ /* 0x000fe40007ffe0ff */
[----:B------:R-:W-:Y:S02]  /*04c0*/  LOP3.LUT R17, R17, 0x3f, RZ, 0xc0, !PT ;  /* 0x0000003f11117812 */ /* 0x000fe400078ec0ff */
[----:B------:R-:W-:Y:S01]  /*04d0*/  LOP3.LUT R26, R12, 0xfc0, R4, 0xf8, !PT ;  /* 0x00000fc00c1a7812 */ /* 0x000fe200078ef804 */
[----:B------:R-:W-:Y:S01]  /*04e0*/  IMAD R12, R13, UR11, R21 ;  /* 0x0000000b0d0c7c24 */ /* 0x000fe2000f8e0215 */
[----:B------:R-:W-:-:S02]  /*04f0*/  LOP3.LUT R18, R18, 0x3f, RZ, 0xc0, !PT ;  /* 0x0000003f12127812 */ /* 0x000fc400078ec0ff */
[--C-:B------:R-:W-:Y:S01]  /*0500*/  LOP3.LUT R27, R13, 0xfc0, R4.reuse, 0xf8, !PT ;  /* 0x00000fc00d1b7812 */ /* 0x100fe200078ef804 */
[----:B------:R-:W-:Y:S01]  /*0510*/  IMAD R13, R14, UR11, R21 ;  /* 0x0000000b0e0d7c24 */ /* 0x000fe2000f8e0215 */
[----:B------:R-:W-:Y:S02]  /*0520*/  LOP3.LUT R5, R6, 0x3f, R3, 0xf8, !PT ;  /* 0x0000003f06057812 */ /* 0x000fe400078ef803 */
[----:B------:R-:W-:Y:S02]  /*0530*/  LOP3.LUT R19, R19, 0x3f, RZ, 0xc0, !PT ;  /* 0x0000003f13137812 */ /* 0x000fe400078ec0ff */
[----:B------:R-:W-:Y:S01]  /*0540*/  LOP3.LUT R28, R14, 0xfc0, R4, 0xf8, !PT ;  /* 0x00000fc00e1c7812 */ /* 0x000fe200078ef804 */
[----:B------:R-:W-:Y:S01]  /*0550*/  IMAD R14, R15, UR11, R21 ;  /* 0x0000000b0f0e7c24 */ /* 0x000fe2000f8e0215 */
[----:B------:R-:W-:Y:S01]  /*0560*/  MOV R48, UR4 ;  /* 0x0000000400307c02 */ /* 0x000fe20008000f00 */
[----:B------:R-:W-:Y:S01]  /*0570*/  UIADD3 UR4, UPT, UPT, UR6, 0x4000, URZ ;  /* 0x0000400006047890 */ /* 0x000fe2000fffe0ff */
[----:B------:R-:W-:-:S02]  /*0580*/  LOP3.LUT R6, R3, 0x3f, RZ, 0xc0, !PT ;  /* 0x0000003f03067812 */ /* 0x000fc400078ec0ff */
[----:B------:R-:W-:Y:S01]  /*0590*/  LOP3.LUT R20, R20, 0x3f, RZ, 0xc0, !PT ;  /* 0x0000003f14147812 */ /* 0x000fe200078ec0ff */
[----:B-1----:R-:W-:Y:S01]  /*05a0*/  ULEA UR5, UR10, UR4, 0x18 ;  /* 0x000000040a057291 */ /* 0x002fe2000f8ec0ff */
[--C-:B------:R-:W-:Y:S01]  /*05b0*/  LOP3.LUT R29, R15, 0xfc0, R4.reuse, 0xf8, !PT ;  /* 0x00000fc00f1d7812 */ /* 0x100fe200078ef804 */
[--C-:B------:R-:W-:Y:S01]  /*05c0*/  IMAD R15, R16, UR11, R21.reuse ;  /* 0x0000000b100f7c24 */ /* 0x100fe2000f8e0215 */
[----:B------:R-:W-:Y:S01]  /*05d0*/  LOP3.LUT R3, R7, 0x3f, RZ, 0xc0, !PT ;  /* 0x0000003f07037812 */ /* 0x000fe200078ec0ff */
[--C-:B------:R-:W-:Y:S01]  /*05e0*/  IMAD R6, R6, UR11, R21.reuse ;  /* 0x0000000b06067c24 */ /* 0x100fe2000f8e0215 */
[----:B------:R-:W-:Y:S01]  /*05f0*/  LOP3.LUT R35, R22, 0x3f, RZ, 0xc0, !PT ;  /* 0x0000003f16237812 */ /* 0x000fe200078ec0ff */
[----:B------:R-:W-:Y:S01]  /*0600*/  UMOV UR4, URZ ;  /* 0x000000ff00047c82 */ /* 0x000fe20008000000 */
[--C-:B------:R-:W-:Y:S01]  /*0610*/  LOP3.LUT R30, R16, 0xfc0, R4.reuse, 0xf8, !PT ;  /* 0x00000fc0101e7812 */ /* 0x100fe200078ef804 */
[C-C-:B------:R-:W-:Y:S01]  /*0620*/  IMAD R16, R17.reuse, UR11, R21.reuse ;  /* 0x0000000b11107c24 */ /* 0x140fe2000f8e0215 */
        /* <DEDUP_REMOVED lines=11> */
[C---:B------:R-:W-:Y:S01]  /*06e0*/  IMAD R21, R36.reuse, UR11, R21 ;  /* 0x0000000b24157c24 */ /* 0x040fe2000f8e0215 */
[----:B------:R-:W-:-:S02]  /*06f0*/  LOP3.LUT R3, R36, 0xfc0, R4, 0xf8, !PT ;  /* 0x00000fc024037812 */ /* 0x000fc400078ef804 */
[----:B------:R-:W-:Y:S02]  /*0700*/  MOV R58, RZ ;  /* 0x000000ff003a7202 */ /* 0x000fe40000000f00 */
[----:B------:R-:W-:Y:S02]  /*0710*/  LEA R5, R5, UR5, 0x2 ;  /* 0x0000000505057c11 */ /* 0x000fe4000f8e10ff */
[----:B------:R-:W-:Y:S02]  /*0720*/  LEA R22, R22, UR5, 0x2 ;  /* 0x0000000516167c11 */ /* 0x000fe4000f8e10ff */
[----:B------:R-:W-:Y:S02]  /*0730*/  LEA R23, R23, UR5, 0x2 ;  /* 0x0000000517177c11 */ /* 0x000fe4000f8e10ff */
[----:B------:R-:W-:Y:S02]  /*0740*/  LEA R24, R24, UR5, 0x2 ;  /* 0x0000000518187c11 */ /* 0x000fe4000f8e10ff */
[----:B------:R-:W-:-:S02]  /*0750*/  LEA R25, R25, UR5, 0x2 ;  /* 0x0000000519197c11 */ /* 0x000fc4000f8e10ff */
[----:B------:R-:W-:Y:S02]  /*0760*/  LEA R26, R26, UR5, 0x2 ;  /* 0x000000051a1a7c11 */ /* 0x000fe4000f8e10ff */
        /* <DEDUP_REMOVED lines=9> */
[----:B------:R-:W-:-:S07]  /*0800*/  LEA R3, R3, UR5, 0x2 ;  /* 0x0000000503037c11 */ /* 0x000fce000f8e10ff */
.L_x_1:
[----:B------:R-:W2:Y:S01]  /*0810*/  LDG.E R64, desc[UR8][R46.64] ;  /* 0x000000082e407981 */ /* 0x000ea2000c1e1900 */
[----:B------:R-:W-:-:S04]  /*0820*/  IMAD.WIDE.U32 R36, R6, 0x4, R48 ;  /* 0x0000000406247825 */ /* 0x000fc800078e0030 */
[----:B------:R-:W-:Y:S01]  /*0830*/  IMAD.WIDE R44, R0, 0x4, R46 ;  /* 0x00000004002c7825 */ /* 0x000fe200078e022e */
[----:B------:R0:W3:Y:S04]  /*0840*/  LDG.E R66, desc[UR8][R36.64] ;  /* 0x0000000824427981 */ /* 0x0000e8000c1e1900 */
[----:B------:R1:W4:Y:S01]  /*0850*/  LDG.E R68, desc[UR8][R44.64] ;  /* 0x000000082c447981 */ /* 0x000322000c1e1900 */
[----:B------:R-:W-:Y:S02]  /*0860*/  SHF.L.U32 R43, R2, 0x2, RZ ;  /* 0x00000002022b7819 */ /* 0x000fe400000006ff */
[----:B------:R-:W-:Y:S01]  /*0870*/  LOP3.LUT R38, R4, 0x3000, RZ, 0xc0, !PT ;  /* 0x0000300004267812 */ /* 0x000fe200078ec0ff */
[----:B------:R-:W-:Y:S01]  /*0880*/  IMAD.WIDE R40, R0, 0x4, R44 ;  /* 0x0000000400287825 */ /* 0x000fe200078e022c */
[----:B------:R-:W-:-:S02]  /*0890*/  ULEA UR7, UR10, UR6, 0x18 ;  /* 0x000000060a077291 */ /* 0x000fc4000f8ec0ff */
[----:B------:R-:W-:Y:S01]  /*08a0*/  LOP3.LUT R43, R38, 0xfc, R43, 0xf8, !PT ;  /* 0x000000fc262b7812 */ /* 0x000fe200078ef82b */
[--C-:B------:R-:W-:Y:S01]  /*08b0*/  IMAD.WIDE.U32 R38, R7, 0x4, R48.reuse ;  /* 0x0000000407267825 */ /* 0x100fe200078e0030 */
[----:B------:R-:W5:Y:S03]  /*08c0*/  LDG.E R72, desc[UR8][R40.64] ;  /* 0x0000000828487981 */ /* 0x000f66000c1e1900 */
[----:B0-----:R-:W-:Y:S01]  /*08d0*/  IMAD.WIDE.U32 R36, R8, 0x4, R48 ;  /* 0x0000000408247825 */ /* 0x001fe200078e0030 */
[----:B------:R0:W5:Y:S03]  /*08e0*/  LDG.E R73, desc[UR8][R38.64] ;  /* 0x0000000826497981 */ /* 0x000166000c1e1900 */
[C---:B------:R-:W-:Y:S01]  /*08f0*/  IMAD.WIDE R70, R0.reuse, 0x4, R40 ;  /* 0x0000000400467825 */ /* 0x040fe200078e0228 */
[----:B------:R0:W5:Y:S03]  /*0900*/  LDG.E R74, desc[UR8][R36.64] ;  /* 0x00000008244a7981 */ /* 0x000166000c1e1900 */
[----:B-1----:R-:W-:-:S04]  /*0910*/  IMAD.WIDE R44, R0, 0x4, R70 ;  /* 0x00000004002c7825 */ /* 0x002fc800078e0246 */
[----:B0-----:R-:W-:-:S04]  /*0920*/  IMAD.WIDE.U32 R38, R9, 0x4, R48 ;  /* 0x0000000409267825 */ /* 0x001fc800078e0030 */
[----:B------:R-:W-:Y:S01]  /*0930*/  IMAD.WIDE.U32 R36, R10, 0x4, R48 ;  /* 0x000000040a247825 */ /* 0x000fe200078e0030 */
[----:B------:R0:W5:Y:S03]  /*0940*/  LDG.E R75, desc[UR8][R38.64] ;  /* 0x00000008264b7981 */ /* 0x000166000c1e1900 */
[----:B------:R-:W-:Y:S01]  /*0950*/  IMAD.WIDE R40, R0, 0x4, R44 ;  /* 0x0000000400287825 */ /* 0x000fe200078e022c */
[----:B------:R-:W5:Y:S04]  /*0960*/  LDG.E R76, desc[UR8][R36.64] ;  /* 0x00000008244c7981 */ /* 0x000f68000c1e1900 */
[----:B--2---:R1:W-:Y:S04]  /*0970*/  STS [R43+UR7], R64 ;  /* 0x000000402b007988 */ /* 0x0043e80008000807 */
[----:B-1----:R1:W2:Y:S04]  /*0980*/  LDG.E R64, desc[UR8][R70.64] ;  /* 0x0000000846407981 */ /* 0x0022a8000c1e1900 */
[----:B---3--:R3:W-:Y:S04]  /*0990*/  STS [R5], R66 ;  /* 0x0000004205007388 */ /* 0x0087e80000000800 */
[----:B----4-:R4:W-:Y:S04]  /*09a0*/  STS [R43+UR7+0x100], R68 ;  /* 0x000100442b007988 */ /* 0x0109e80008000807 */
[----:B---3--:R3:W2:Y:S04]  /*09b0*/  LDG.E R66, desc[UR8][R44.64] ;  /* 0x000000082c427981 */ /* 0x0086a8000c1e1900 */
[----:B----4-:R-:W4:Y:S01]  /*09c0*/  LDG.E R68, desc[UR8][R40.64] ;  /* 0x0000000828447981 */ /* 0x010f22000c1e1900 */
[----:B0-----:R-:W-:-:S03]  /*09d0*/  IMAD.WIDE.U32 R38, R11, 0x4, R48 ;  /* 0x000000040b267825 */ /* 0x001fc600078e0030 */
[----:B-----5:R0:W-:Y:S01]  /*09e0*/  STS [R22], R73 ;  /* 0x0000004916007388 */ /* 0x0201e20000000800 */
[----:B-1----:R-:W-:-:S03]  /*09f0*/  IMAD.WIDE R70, R0, 0x4, R40 ;  /* 0x0000000400467825 */ /* 0x002fc600078e0228 */
[----:B------:R1:W-:Y:S01]  /*0a00*/  STS [R43+UR7+0x200], R72 ;  /* 0x000200482b007988 */ /* 0x0003e20008000807 */
[----:B------:R-:W-:-:S03]  /*0a10*/  IMAD.WIDE.U32 R36, R12, 0x4, R48 ;  /* 0x000000040c247825 */ /* 0x000fc600078e0030 */
[----:B------:R-:W-:Y:S04]  /*0a20*/  STS [R23], R74 ;  /* 0x0000004a17007388 */ /* 0x000fe80000000800 */
[----:B0-----:R0:W5:Y:S04]  /*0a30*/  LDG.E R73, desc[UR8][R38.64] ;  /* 0x0000000826497981 */ /* 0x001168000c1e1900 */
[----:B-1----:R1:W5:Y:S01]  /*0a40*/  LDG.E R72, desc[UR8][R36.64] ;  /* 0x0000000824487981 */ /* 0x002362000c1e1900 */
[----:B---3--:R-:W-:-:S04]  /*0a50*/  IMAD.WIDE R44, R0, 0x4, R70 ;  /* 0x00000004002c7825 */ /* 0x008fc800078e0246 */
[----:B0-----:R-:W-:-:S04]  /*0a60*/  IMAD.WIDE.U32 R38, R13, 0x4, R48 ;  /* 0x000000040d267825 */ /* 0x001fc800078e0030 */
[----:B------:R-:W-:Y:S01]  /*0a70*/  IMAD.WIDE R40, R0, 0x4, R44 ;  /* 0x0000000400287825 */ /* 0x000fe200078e022c */
[----:B--2---:R0:W-:Y:S04]  /*0a80*/  STS [R43+UR7+0x300], R64 ;  /* 0x000300402b007988 */ /* 0x0041e80008000807 */
[----:B0-----:R-:W2:Y:S04]  /*0a90*/  LDG.E R64, desc[UR8][R70.64] ;  /* 0x0000000846407981 */ /* 0x001ea8000c1e1900 */
[----:B------:R-:W-:Y:S04]  /*0aa0*/  STS [R24], R75 ;  /* 0x0000004b18007388 */ /* 0x000fe80000000800 */
[----:B------:R0:W-:Y:S04]  /*0ab0*/  STS [R43+UR7+0x400], R66 ;  /* 0x000400422b007988 */ /* 0x0001e80008000807 */
[----:B------:R-:W-:Y:S04]  /*0ac0*/  STS [R25], R76 ;  /* 0x0000004c19007388 */ /* 0x000fe80000000800 */
[----:B----4-:R3:W-:Y:S04]  /*0ad0*/  STS [R43+UR7+0x500], R68 ;  /* 0x000500442b007988 */ /* 0x0107e80008000807 */
[----:B0-----:R-:W4:Y:S04]  /*0ae0*/  LDG.E R66, desc[UR8][R44.64] ;  /* 0x000000082c427981 */ /* 0x001f28000c1e1900 */
[----:B------:R0:W4:Y:S04]  /*0af0*/  LDG.E R75, desc[UR8][R38.64] ;  /* 0x00000008264b7981 */ /* 0x000128000c1e1900 */
[----:B---3--:R-:W3:Y:S04]  /*0b00*/  LDG.E R68, desc[UR8][R40.64] ;  /* 0x0000000828447981 */ /* 0x008ee8000c1e1900 */
[----:B-----5:R-:W-:Y:S01]  /*0b10*/  STS [R26], R73 ;  /* 0x000000491a007388 */ /* 0x020fe20000000800 */
[----:B-1----:R-:W-:-:S04]  /*0b20*/  IMAD.WIDE.U32 R36, R14, 0x4, R48 ;  /* 0x000000040e247825 */ /* 0x002fc800078e0030 */
[--C-:B0-----:R-:W-:Y:S01]  /*0b30*/  IMAD.WIDE.U32 R38, R15, 0x4, R48.reuse ;  /* 0x000000040f267825 */ /* 0x101fe200078e0030 */
[----:B------:R0:W5:Y:S04]  /*0b40*/  LDG.E R74, desc[UR8][R36.64] ;  /* 0x00000008244a7981 */ /* 0x000168000c1e1900 */
[----:B------:R1:W5:Y:S01]  /*0b50*/  LDG.E R77, desc[UR8][R38.64] ;  /* 0x00000008264d7981 */ /* 0x000362000c1e1900 */
[----:B0-----:R-:W-:-:S05]  /*0b60*/  IMAD.WIDE.U32 R36, R16, 0x4, R48 ;  /* 0x0000000410247825 */ /* 0x001fca00078e0030 */
[----:B------:R-:W5:Y:S04]  /*0b70*/  LDG.E R76, desc[UR8][R36.64] ;  /* 0x00000008244c7981 */ /* 0x000f68000c1e1900 */
[----:B--2---:R-:W-:Y:S04]  /*0b80*/  STS [R43+UR7+0x600], R64 ;  /* 0x000600402b007988 */ /* 0x004fe80008000807 */
[----:B------:R0:W-:Y:S02]  /*0b90*/  STS [R27], R72 ;  /* 0x000000481b007388 */ /* 0x0001e40000000800 */
[----:B0-----:R-:W-:-:S05]  /*0ba0*/  IMAD.WIDE R72, R0, 0x4, R40 ;  /* 0x0000000400487825 */ /* 0x001fca00078e0228 */
[----:B------:R0:W2:Y:S01]  /*0bb0*/  LDG.E R64, desc[UR8][R72.64] ;  /* 0x0000000848407981 */ /* 0x0000a2000c1e1900 */
[----:B------:R-:W-:-:S03]  /*0bc0*/  IMAD.WIDE R70, R0, 0x4, R72 ;  /* 0x0000000400467825 */ /* 0x000fc600078e0248 */
[----:B----4-:R4:W-:Y:S01]  /*0bd0*/  STS [R43+UR7+0x700], R66 ;  /* 0x000700422b007988 */ /* 0x0109e20008000807 */
[----:B------:R-:W-:-:S04]  /*0be0*/  IMAD.WIDE.U32 R40, R17, 0x4, R48 ;  /* 0x0000000411287825 */ /* 0x000fc800078e0030 */
[C---:B------:R-:W-:Y:S01]  /*0bf0*/  IMAD.WIDE R44, R0.reuse, 0x4, R70 ;  /* 0x00000004002c7825 */ /* 0x040fe200078e0246 */
[----:B------:R1:W-:Y:S04]  /*0c00*/  STS [R28], R75 ;  /* 0x0000004b1c007388 */ /* 0x0003e80000000800 */
[----:B----4-:R-:W4:Y:S04]  /*0c10*/  LDG.E R66, desc[UR8][R70.64] ;  /* 0x0000000846427981 */ /* 0x010f28000c1e1900 */
[----:B---3--:R3:W-:Y:S04]  /*0c20*/  STS [R43+UR7+0x800], R68 ;  /* 0x000800442b007988 */ /* 0x0087e80008000807 */
[----:B-1----:R1:W4:Y:S04]  /*0c30*/  LDG.E R75, desc[UR8][R40.64] ;  /* 0x00000008284b7981 */ /* 0x002328000c1e1900 */
[----:B---3--:R3:W4:Y:S01]  /*0c40*/  LDG.E R68, desc[UR8][R44.64] ;  /* 0x000000082c447981 */ /* 0x008722000c1e1900 */
[----:B------:R-:W-:-:S04]  /*0c50*/  IMAD.WIDE R38, R0, 0x4, R44 ;  /* 0x0000000400267825 */ /* 0x000fc800078e022c */
[----:B0-----:R-:W-:Y:S01]  /*0c60*/  IMAD.WIDE R72, R0, 0x4, R38 ;  /* 0x0000000400487825 */ /* 0x001fe200078e0226 */
[----:B-----5:R0:W-:Y:S03]  /*0c70*/  STS [R29], R74 ;  /* 0x0000004a1d007388 */ /* 0x0201e60000000800 */
[----:B------:R-:W-:-:S04]  /*0c80*/  IMAD.WIDE.U32 R36, R18, 0x4, R48 ;  /* 0x0000000412247825 */ /* 0x000fc800078e0030 */
[----:B-1----:R-:W-:Y:S01]  /*0c90*/  IMAD.WIDE R40, R0, 0x4, R72 ;  /* 0x0000000400287825 */ /* 0x002fe200078e0248 */
[----:B0-----:R0:W5:Y:S03]  /*0ca0*/  LDG.E R74, desc[UR8][R36.64] ;  /* 0x00000008244a7981 */ /* 0x001166000c1e1900 */
[----:B---3--:R-:W-:-:S04]  /*0cb0*/  IMAD.WIDE.U32 R44, R19, 0x4, R48 ;  /* 0x00000004132c7825 */ /* 0x008fc800078e0030 */
[----:B------:R-:W-:-:S04]  /*0cc0*/  IMAD.WIDE.U32 R70, R21, 0x4, R48 ;  /* 0x0000000415467825 */ /* 0x000fc800078e0030 */
[----:B0-----:R-:W-:Y:S02]  /*0cd0*/  IMAD.WIDE R36, R0, 0x4, R40 ;  /* 0x0000000400247825 */ /* 0x001fe400078e0228 */
[----:B------:R-:W3:Y:S04]  /*0ce0*/  LDG.E R70, desc[UR8][R70.64] ;  /* 0x0000000846467981 */ /* 0x000ee8000c1e1900 */
[----:B--2---:R0:W-:Y:S04]  /*0cf0*/  STS [R43+UR7+0x900], R64 ;  /* 0x000900402b007988 */ /* 0x0041e80008000807 */
[----:B------:R1:W-:Y:S04]  /*0d00*/  STS [R30], R77 ;  /* 0x0000004d1e007388 */ /* 0x0003e80000000800 */
[----:B0-----:R0:W2:Y:S04]  /*0d10*/  LDG.E R64, desc[UR8][R38.64] ;  /* 0x0000000826407981 */ /* 0x0010a8000c1e1900 */
[----:B----4-:R4:W-:Y:S04]  /*0d20*/  STS [R43+UR7+0xa00], R66 ;  /* 0x000a00422b007988 */ /* 0x0109e80008000807 */
[----:B-1----:R1:W3:Y:S01]  /*0d30*/  LDG.E R77, desc[UR8][R44.64] ;  /* 0x000000082c4d7981 */ /* 0x0022e2000c1e1900 */
[----:B0-----:R-:W-:-:S03]  /*0d40*/  IMAD.WIDE.U32 R38, R20, 0x4, R48 ;  /* 0x0000000414267825 */ /* 0x001fc600078e0030 */
[----:B------:R0:W-:Y:S04]  /*0d50*/  STS [R31], R76 ;  /* 0x0000004c1f007388 */ /* 0x0001e80000000800 */
[----:B----4-:R-:W4:Y:S04]  /*0d60*/  LDG.E R66, desc[UR8][R72.64] ;  /* 0x0000000848427981 */ /* 0x010f28000c1e1900 */
[----:B------:R1:W-:Y:S04]  /*0d70*/  STS [R43+UR7+0xb00], R68 ;  /* 0x000b00442b007988 */ /* 0x0003e80008000807 */
[----:B0-----:R-:W3:Y:S04]  /*0d80*/  LDG.E R76, desc[UR8][R40.64] ;  /* 0x00000008284c7981 */ /* 0x001ee8000c1e1900 */
[----:B------:R0:W-:Y:S04]  /*0d90*/  STS [R32], R75 ;  /* 0x0000004b20007388 */ /* 0x0001e80000000800 */
[----:B-1----:R-:W3:Y:S04]  /*0da0*/  LDG.E R68, desc[UR8][R38.64] ;  /* 0x0000000826447981 */ /* 0x002ee8000c1e1900 */
[----:B0-----:R-:W3:Y:S01]  /*0db0*/  LDG.E R75, desc[UR8][R36.64] ;  /* 0x00000008244b7981 */ /* 0x001ee2000c1e1900 */
[----:B------:R-:W-:-:S02]  /*0dc0*/  SHF.L.U32 R44, R2, 0x3, RZ ;  /* 0x00000003022c7819 */ /* 0x000fc400000006ff */
[----:B------:R-:W-:Y:S02]  /*0dd0*/  SHF.R.U32.HI R45, RZ, 0x1, R2 ;  /* 0x00000001ff2d7819 */ /* 0x000fe40000011602 */
[----:B------:R-:W-:Y:S02]  /*0de0*/  LOP3.LUT R44, R44, 0x78, RZ, 0xc0, !PT ;  /* 0x000000782c2c7812 */ /* 0x000fe400078ec0ff */
[----:B------:R-:W-:Y:S01]  /*0df0*/  LOP3.LUT R45, R45, 0x78, RZ, 0xc0, !PT ;  /* 0x000000782d2d7812 */ /* 0x000fe200078ec0ff */
[----:B--2---:R-:W-:Y:S04]  /*0e00*/  STS [R43+UR7+0xc00], R64 ;  /* 0x000c00402b007988 */ /* 0x004fe80008000807 */
[----:B-----5:R-:W-:Y:S04]  /*0e10*/  STS [R33], R74 ;  /* 0x0000004a21007388 */ /* 0x020fe80000000800 */
[----:B----4-:R-:W-:Y:S04]  /*0e20*/  STS [R43+UR7+0xd00], R66 ;  /* 0x000d00422b007988 */ /* 0x010fe80008000807 */
[----:B---3--:R-:W-:Y:S04]  /*0e30*/  STS [R34], R77 ;  /* 0x0000004d22007388 */ /* 0x008fe80000000800 */
[----:B------:R-:W-:Y:S04]  /*0e40*/  STS [R43+UR7+0xe00], R76 ;  /* 0x000e004c2b007988 */ /* 0x000fe80008000807 */
[----:B------:R-:W-:Y:S04]  /*0e50*/  STS [R35], R68 ;  /* 0x0000004423007388 */ /* 0x000fe80000000800 */
[----:B------:R-:W-:Y:S04]  /*0e60*/  STS [R43+UR7+0xf00], R75 ;  /* 0x000f004b2b007988 */ /* 0x000fe80008000807 */
[----:B------:R-:W-:Y:S01]  /*0e70*/  STS [R3], R70 ;  /* 0x0000004603007388 */ /* 0x000fe20000000800 */
[----:B------:R-:W-:Y:S06]  /*0e80*/  BAR.SYNC.DEFER_BLOCKING 0x0 ;  /* 0x0000000000007b1d */ /* 0x000fec0000010000 */
[----:B------:R-:W-:Y:S04]  /*0e90*/  LDS.64 R40, [R44+UR7] ;  /* 0x000000072c287984 */ /* 0x000fe80008000a00 */
[----:B------:R-:W0:Y:S04]  /*0ea0*/  LDS.64 R38, [R45+UR5] ;  /* 0x000000052d267984 */ /* 0x000e280008000a00 */
[----:B------:R-:W1:Y:S01]  /*0eb0*/  LDS.64 R36, [R45+UR5+0x80] ;  /* 0x000080052d247984 */ /* 0x000e620008000a00 */
[C---:B0-----:R-:W-:Y:S01]  /*0ec0*/  FFMA R53, R40.reuse, R38, R53 ;  /* 0x0000002628357223 */ /* 0x041fe20000000035 */
[----:B------:R-:W-:Y:S01]  /*0ed0*/  FFMA R52, R40, R39, R52 ;  /* 0x0000002728347223 */ /* 0x000fe20000000034 */
[-C--:B------:R-:W-:Y:S01]  /*0ee0*/  FFMA R57, R38, R41.reuse, R57 ;  /* 0x0000002926397223 */ /* 0x080fe20000000039 */
[----:B------:R-:W-:Y:S01]  /*0ef0*/  FFMA R56, R39, R41, R56 ;  /* 0x0000002927387223 */ /* 0x000fe20000000038 */
[C---:B-1----:R-:W-:Y:S01]  /*0f00*/  FFMA R55, R40.reuse, R36, R55 ;  /* 0x0000002428377223 */ /* 0x042fe20000000037 */
[----:B------:R-:W-:Y:S01]  /*0f10*/  FFMA R54, R40, R37, R54 ;  /* 0x0000002528367223 */ /* 0x000fe20000000036 */
[-C--:B------:R-:W-:Y:S01]  /*0f20*/  FFMA R59, R36, R41.reuse, R59 ;  /* 0x00000029243b7223 */ /* 0x080fe2000000003b */
[----:B------:R-:W-:-:S02]  /*0f30*/  FFMA R58, R37, R41, R58 ;  /* 0x00000029253a7223 */ /* 0x000fc4000000003a */
[----:B------:R-:W0:Y:S02]  /*0f40*/  LDS.64 R40, [R44+UR7+0x80] ;  /* 0x000080072c287984 */ /* 0x000e240008000a00 */
[-C--:B0-----:R-:W-:Y:S01]  /*0f50*/  FFMA R43, R38, R40.reuse, R69 ;  /* 0x00000028262b7223 */ /* 0x081fe20000000045 */
[----:B------:R-:W-:Y:S01]  /*0f60*/  FFMA R61, R40, R39, R61 ;  /* 0x00000027283d7223 */ /* 0x000fe2000000003d */
[----:B------:R-:W-:Y:S01]  /*0f70*/  FFMA R63, R36, R40, R63 ;  /* 0x00000028243f7223 */ /* 0x000fe2000000003f */
[----:B------:R-:W-:Y:S01]  /*0f80*/  FFMA R42, R40, R37, R42 ;  /* 0x00000025282a7223 */ /* 0x000fe2000000002a */
[-C--:B------:R-:W-:Y:S01]  /*0f90*/  FFMA R65, R38, R41.reuse, R65 ;  /* 0x0000002926417223 */ /* 0x080fe20000000041 */
[-C--:B------:R-:W-:Y:S01]  /*0fa0*/  FFMA R60, R39, R41.reuse, R60 ;  /* 0x00000029273c7223 */ /* 0x080fe2000000003c */
[-C--:B------:R-:W-:Y:S01]  /*0fb0*/  FFMA R67, R36, R41.reuse, R67 ;  /* 0x0000002924437223 */ /* 0x080fe20000000043 */
[----:B------:R-:W-:Y:S01]  /*0fc0*/  FFMA R62, R37, R41, R62 ;  /* 0x00000029253e7223 */ /* 0x000fe2000000003e */
[----:B------:R-:W-:Y:S04]  /*0fd0*/  LDS.64 R38, [R45+UR5+0x100] ;  /* 0x000100052d267984 */ /* 0x000fe80008000a00 */
[----:B------:R-:W0:Y:S04]  /*0fe0*/  LDS.64 R40, [R44+UR7+0x100] ;  /* 0x000100072c287984 */ /* 0x000e280008000a00 */
        /* <DEDUP_REMOVED lines=1229> */
[----:B------:R-:W0:Y:S01]  /*5cc0*/  LDS.64 R40, [R44+UR7+0x3e80] ;  /* 0x003e80072c287984 */ /* 0x000e220008000a00 */
[----:B------:R-:W-:-:S04]  /*5cd0*/  UIADD3 UR4, UPT, UPT, UR4, 0x40, URZ ;  /* 0x0000004004047890 */ /* 0x000fc8000fffe0ff */
[----:B------:R-:W-:Y:S01]  /*5ce0*/  UISETP.GE.AND UP0, UPT, UR4, UR11, UPT ;  /* 0x0000000b0400728c */ /* 0x000fe2000bf06270 */
        /* <DEDUP_REMOVED lines=9> */
[----:B------:R-:W-:Y:S04]  /*5d80*/  LDS.64 R40, [R45+UR5+0x3f00] ;  /* 0x003f00052d287984 */ /* 0x000fe80008000a00 */
[----:B------:R-:W0:Y:S04]  /*5d90*/  LDS.64 R42, [R44+UR7+0x3f80] ;  /* 0x003f80072c2a7984 */ /* 0x000e280008000a00 */
[----:B------:R-:W1:Y:S01]  /*5da0*/  LDS.64 R36, [R44+UR7+0x3f00] ;  /* 0x003f00072c247984 */ /* 0x000e620008000a00 */
[----:B------:R-:W-:-:S02]  /*5db0*/  SHF.L.U32 R71, R0, 0x6, RZ ;  /* 0x0000000600477819 */ /* 0x000fc400000006ff */
[----:B------:R-:W-:-:S03]  /*5dc0*/  IADD3 R48, P0, PT, R48, 0x100, RZ ;  /* 0x0000010030307810 */ /* 0x000fc60007f1e0ff */
[----:B------:R-:W-:Y:S01]  /*5dd0*/  IMAD.WIDE R46, R71, 0x4, R46 ;  /* 0x00000004472e7825 */ /* 0x000fe200078e022e */
[----:B------:R-:W-:-:S03]  /*5de0*/  IADD3.X R49, PT, PT, RZ, R49, RZ, P0, !PT ;  /* 0x00000031ff317210 */ /* 0x000fc600007fe4ff */
[-C--:B0-----:R-:W-:Y:S01]  /*5df0*/  FFMA R69, R40, R42.reuse, R69 ;  /* 0x0000002a28457223 */ /* 0x081fe20000000045 */
[----:B------:R-:W-:Y:S01]  /*5e00*/  FFMA R61, R42, R41, R61 ;  /* 0x000000292a3d7223 */ /* 0x000fe2000000003d */
[----:B------:R-:W-:Y:S01]  /*5e10*/  FFMA R63, R38, R42, R63 ;  /* 0x0000002a263f7223 */ /* 0x000fe2000000003f */
[-C--:B------:R-:W-:Y:S01]  /*5e20*/  FFMA R42, R42, R39.reuse, R64 ;  /* 0x000000272a2a7223 */ /* 0x080fe20000000040 */
[C---:B-1----:R-:W-:Y:S01]  /*5e30*/  FFMA R55, R36.reuse, R38, R55 ;  /* 0x0000002624377223 */ /* 0x042fe20000000037 */
[C---:B------:R-:W-:Y:S01]  /*5e40*/  FFMA R54, R36.reuse, R39, R54 ;  /* 0x0000002724367223 */ /* 0x040fe20000000036 */
[C---:B------:R-:W-:Y:S01]  /*5e50*/  FFMA R53, R36.reuse, R40, R53 ;  /* 0x0000002824357223 */ /* 0x040fe20000000035 */
[----:B------:R-:W-:Y:S01]  /*5e60*/  FFMA R52, R36, R41, R52 ;  /* 0x0000002924347223 */ /* 0x000fe20000000034 */
[-C--:B------:R-:W-:Y:S01]  /*5e70*/  FFMA R59, R38, R37.reuse, R59 ;  /* 0x00000025263b7223 */ /* 0x080fe2000000003b */
[-C--:B------:R-:W-:Y:S01]  /*5e80*/  FFMA R58, R39, R37.reuse, R58 ;  /* 0x00000025273a7223 */ /* 0x080fe2000000003a */
[CC--:B------:R-:W-:Y:S01]  /*5e90*/  FFMA R57, R40.reuse, R37.reuse, R57 ;  /* 0x0000002528397223 */ /* 0x0c0fe20000000039 */
[C---:B------:R-:W-:Y:S01]  /*5ea0*/  FFMA R56, R41.reuse, R37, R56 ;  /* 0x0000002529387223 */ /* 0x040fe20000000038 */
[-C--:B------:R-:W-:Y:S01]  /*5eb0*/  FFMA R65, R40, R43.reuse, R65 ;  /* 0x0000002b28417223 */ /* 0x080fe20000000041 */
[-C--:B------:R-:W-:Y:S01]  /*5ec0*/  FFMA R60, R41, R43.reuse, R60 ;  /* 0x0000002b293c7223 */ /* 0x080fe2000000003c */
[-C--:B------:R-:W-:Y:S01]  /*5ed0*/  FFMA R67, R38, R43.reuse, R67 ;  /* 0x0000002b26437223 */ /* 0x080fe20000000043 */
[----:B------:R-:W-:Y:S01]  /*5ee0*/  FFMA R62, R39, R43, R62 ;  /* 0x0000002b273e7223 */ /* 0x000fe2000000003e */
[----:B------:R-:W-:Y:S06]  /*5ef0*/  BAR.SYNC.DEFER_BLOCKING 0x0 ;  /* 0x0000000000007b1d */ /* 0x000fec0000010000 */
[----:B------:R-:W-:Y:S05]  /*5f00*/  BRA.U !UP0, `(.L_x_1) ;  /* 0xffffffa908407547 */ /* 0x000fea000b83ffff */
.L_x_0:
[----:B------:R-:W-:Y:S01]  /*5f10*/  SHF.R.U32.HI R3, RZ, 0x3, R2 ;  /* 0x00000003ff037819 */ /* 0x000fe20000011602 */
[----:B------:R-:W0:Y:S01]  /*5f20*/  LDCU UR4, c[0x0][0x3a0] ;  /* 0x00007400ff0477ac */ /* 0x000e220008000800 */
[----:B------:R-:W-:Y:S02]  /*5f30*/  SHF.L.U32 R2, R2, 0x1, RZ ;  /* 0x0000000102027819 */ /* 0x000fe400000006ff */
[----:B------:R-:W-:Y:S01]  /*5f40*/  LOP3.LUT R5, R3, 0x1e, RZ, 0xc0, !PT ;  /* 0x0000001e03057812 */ /* 0x000fe200078ec0ff */
[----:B------:R-:W1:Y:S01]  /*5f50*/  LDCU UR5, c[0x0][0x38c] ;  /* 0x00007180ff0577ac */ /* 0x000e620008000800 */
[----:B------:R-:W-:-:S05]  /*5f60*/  LOP3.LUT R4, R2, 0x1e, RZ, 0xc0, !PT ;  /* 0x0000001e02047812 */ /* 0x000fca00078ec0ff */
[----:B------:R-:W-:-:S04]  /*5f70*/  IMAD R3, R5, R0, R4 ;  /* 0x0000000005037224 */ /* 0x000fc800078e0204 */
[----:B------:R-:W-:-:S05]  /*5f80*/  IMAD.WIDE R2, R3, 0x4, R50 ;  /* 0x0000000403027825 */ /* 0x000fca00078e0232 */
[----:B------:R-:W0:Y:S01]  /*5f90*/  LDG.E R6, desc[UR8][R2.64] ;  /* 0x0000000802067981 */ /* 0x000e22000c1e1900 */
[----:B------:R-:W-:-:S04]  /*5fa0*/  IMAD R5, R5, R0, R0 ;  /* 0x0000000005057224 */ /* 0x000fc800078e0200 */
[----:B------:R-:W-:-:S05]  /*5fb0*/  IMAD R5, R0, 0x1f, R5 ;  /* 0x0000001f00057824 */ /* 0x000fca00078e0205 */
[----:B------:R-:W-:Y:S01]  /*5fc0*/  IADD3 R11, PT, PT, R4, R5, RZ ;  /* 0x00000005040b7210 */ /* 0x000fe20007ffe0ff */
[----:B------:R-:W-:-:S04]  /*5fd0*/  IMAD.WIDE R4, R0, 0x4, R2 ;  /* 0x0000000400047825 */ /* 0x000fc800078e0202 */
[----:B------:R-:W-:-:S04]  /*5fe0*/  IMAD.WIDE R50, R11, 0x4, R50 ;  /* 0x000000040b327825 */ /* 0x000fc800078e0232 */
[----:B0-----:R-:W-:-:S04]  /*5ff0*/  FMUL R6, R6, UR4 ;  /* 0x0000000406067c20 */ /* 0x001fc80008400000 */
[----:B-1----:R-:W-:-:S04]  /*6000*/  FFMA R53, R53, UR5, R6 ;  /* 0x0000000535357c23 */ /* 0x002fc80008000006 */
[----:B------:R-:W-:Y:S01]  /*6010*/  FMUL R7, R53, UR4 ;  /* 0x0000000435077c20 */ /* 0x000fe20008400000 */
[----:B------:R-:W-:Y:S03]  /*6020*/  STG.E desc[UR8][R2.64], R53 ;  /* 0x0000003502007986 */ /* 0x000fe6000c101908 */
[----:B------:R-:W-:-:S05]  /*6030*/  FFMA R9, R52, UR5, R7 ;  /* 0x0000000534097c23 */ /* 0x000fca0008000007 */
[----:B------:R0:W-:Y:S04]  /*6040*/  STG.E desc[UR8][R4.64], R9 ;  /* 0x0000000904007986 */ /* 0x0001e8000c101908 */
[----:B------:R-:W2:Y:S02]  /*6050*/  LDG.E R6, desc[UR8][R50.64] ;  /* 0x0000000832067981 */ /* 0x000ea4000c1e1900 */
[----:B--2---:R-:W-:-:S04]  /*6060*/  FMUL R6, R6, UR4 ;  /* 0x0000000406067c20 */ /* 0x004fc80008400000 */
[----:B------:R-:W-:Y:S01]  /*6070*/  FFMA R55, R55, UR5, R6 ;  /* 0x0000000537377c23 */ /* 0x000fe20008000006 */
[----:B------:R-:W-:-:S04]  /*6080*/  IMAD.WIDE R6, R0, 0x4, R50 ;  /* 0x0000000400067825 */ /* 0x000fc800078e0232 */
[----:B------:R-:W-:Y:S01]  /*6090*/  FMUL R11, R55, UR4 ;  /* 0x00000004370b7c20 */ /* 0x000fe20008400000 */
[----:B------:R-:W-:Y:S03]  /*60a0*/  STG.E desc[UR8][R50.64], R55 ;  /* 0x0000003732007986 */ /* 0x000fe6000c101908 */
[----:B------:R-:W-:-:S05]  /*60b0*/  FFMA R11, R54, UR5, R11 ;  /* 0x00000005360b7c23 */ /* 0x000fca000800000b */
[----:B------:R1:W-:Y:S04]  /*60c0*/  STG.E desc[UR8][R6.64], R11 ;  /* 0x0000000b06007986 */ /* 0x0003e8000c101908 */
[----:B------:R-:W2:Y:S02]  /*60d0*/  LDG.E R0, desc[UR8][R2.64+0x4] ;  /* 0x0000040802007981 */ /* 0x000ea4000c1e1900 */
[----:B--2---:R-:W-:-:S04]  /*60e0*/  FMUL R0, R0, UR4 ;  /* 0x0000000400007c20 */ /* 0x004fc80008400000 */
[----:B------:R-:W-:-:S04]  /*60f0*/  FFMA R57, R57, UR5, R0 ;  /* 0x0000000539397c23 */ /* 0x000fc80008000000 */
[----:B0-----:R-:W-:Y:S01]  /*6100*/  FMUL R9, R57, UR4 ;  /* 0x0000000439097c20 */ /* 0x001fe20008400000 */
[----:B------:R-:W-:Y:S03]  /*6110*/  STG.E desc[UR8][R2.64+0x4], R57 ;  /* 0x0000043902007986 */ /* 0x000fe6000c101908 */
[----:B------:R-:W-:-:S05]  /*6120*/  FFMA R9, R56, UR5, R9 ;  /* 0x0000000538097c23 */ /* 0x000fca0008000009 */
[----:B------:R0:W-:Y:S04]  /*6130*/  STG.E desc[UR8][R4.64+0x4], R9 ;  /* 0x0000040904007986 */ /* 0x0001e8000c101908 */
[----:B------:R-:W2:Y:S02]  /*6140*/  LDG.E R0, desc[UR8][R50.64+0x4] ;  /* 0x0000040832007981 */ /* 0x000ea4000c1e1900 */
[----:B--2---:R-:W-:-:S04]  /*6150*/  FMUL R0, R0, UR4 ;  /* 0x0000000400007c20 */ /* 0x004fc80008400000 */
[----:B------:R-:W-:-:S04]  /*6160*/  FFMA R59, R59, UR5, R0 ;  /* 0x000000053b3b7c23 */ /* 0x000fc80008000000 */
[----:B-1----:R-:W-:Y:S01]  /*6170*/  FMUL R11, R59, UR4 ;  /* 0x000000043b0b7c20 */ /* 0x002fe20008400000 */
[----:B------:R-:W-:Y:S03]  /*6180*/  STG.E desc[UR8][R50.64+0x4], R59 ;  /* 0x0000043b32007986 */ /* 0x000fe6000c101908 */
[----:B------:R-:W-:-:S05]  /*6190*/  FFMA R11, R58, UR5, R11 ;  /* 0x000000053a0b7c23 */ /* 0x000fca000800000b */
[----:B------:R1:W-:Y:S04]  /*61a0*/  STG.E desc[UR8][R6.64+0x4], R11 ;  /* 0x0000040b06007986 */ /* 0x0003e8000c101908 */
[----:B------:R-:W2:Y:S02]  /*61b0*/  LDG.E R0, desc[UR8][R2.64+0x80] ;  /* 0x0000800802007981 */ /* 0x000ea4000c1e1900 */
[----:B--2---:R-:W-:-:S04]  /*61c0*/  FMUL R0, R0, UR4 ;  /* 0x0000000400007c20 */ /* 0x004fc80008400000 */
[----:B------:R-:W-:-:S04]  /*61d0*/  FFMA R69, R69, UR5, R0 ;  /* 0x0000000545457c23 */ /* 0x000fc80008000000 */
[----:B------:R-:W-:Y:S01]  /*61e0*/  FMUL R0, R69, UR4 ;  /* 0x0000000445007c20 */ /* 0x000fe20008400000 */
[----:B------:R-:W-:Y:S03]  /*61f0*/  STG.E desc[UR8][R2.64+0x80], R69 ;  /* 0x0000804502007986 */ /* 0x000fe6000c101908 */
[----:B------:R-:W-:-:S05]  /*6200*/  FFMA R61, R61, UR5, R0 ;  /* 0x000000053d3d7c23 */ /* 0x000fca0008000000 */
[----:B------:R-:W-:Y:S04]  /*6210*/  STG.E desc[UR8][R4.64+0x80], R61 ;  /* 0x0000803d04007986 */ /* 0x000fe8000c101908 */
        /* <DEDUP_REMOVED lines=20> */
[----:B------:R-:W-:Y:S01]  /*6360*/  STG.E desc[UR8][R6.64+0x84], R9 ;  /* 0x0000840906007986 */ /* 0x000fe2000c101908 */
[----:B------:R-:W-:Y:S05]  /*6370*/  EXIT ;  /* 0x000000000000794d */ /* 0x000fea0003800000 */
.L_x_2:
[----:B------:R-:W-:-:S00]  /*6380*/  BRA `(.L_x_2) ;  /* 0xfffffffc00fc7947 */ /* 0x000fc0000383ffff */
[----:B------:R-:W-:-:S00]  /*6390*/  NOP ;  /* 0x0000000000007918 */ /* 0x000fc00000000000 */
        /* <DEDUP_REMOVED lines=14> */
.L_x_6:


//--------------------- .text._Z10mysgemm_v7iiifPKfS0_fPf --------------------------
	.section	.text._Z10mysgemm_v7iiifPKfS0_fPf,"ax",@progbits
	.align	128
        .global         _Z10mysgemm_v7iiifPKfS0_fPf
        .type           _Z10mysgemm_v7iiifPKfS0_fPf,@function
        .size           _Z10mysgemm_v7iiifPKfS0_fPf,(.L_x_7 - _Z10mysgemm_v7iiifPKfS0_fPf)
        .other          _Z10mysgemm_v7iiifPKfS0_fPf,@"STO_CUDA_ENTRY STV_DEFAULT"
_Z10mysgemm_v7iiifPKfS0_fPf:
.text._Z10mysgemm_v7iiifPKfS0_fPf:
        /* <DEDUP_REMOVED lines=129> */
.L_x_4:
        /* <DEDUP_REMOVED lines=1392> */
.L_x_3:
        /* <DEDUP_REMOVED lines=8> */
[----:B------:R-:W0:Y:S02]  /*5f90*/  LDG.E R4, desc[UR8][R2.64] ;  /* 0x0000000802047981 */ /* 0x000e24000c1e1900 */
[----:B0-----:R-:W-:-:S04]  /*5fa0*/  FMUL R4, R4, UR4 ;  /* 0x0000000404047c20 */ /* 0x001fc80008400000 */
[----:B-1----:R-:W-:Y:S01]  /*5fb0*/  FFMA R53, R53, UR5, R4 ;  /* 0x0000000535357c23 */ /* 0x002fe20008000004 */
[----:B------:R-:W-:-:S04]  /*5fc0*/  IMAD.WIDE R4, R0, 0x4, R2 ;  /* 0x0000000400047825 */ /* 0x000fc800078e0202 */
[----:B------:R-:W-:Y:S04]  /*5fd0*/  STG.E desc[UR8][R2.64], R53 ;  /* 0x0000003502007986 */ /* 0x000fe8000c101908 */
[----:B------:R-:W2:Y:S01]  /*5fe0*/  LDG.E R8, desc[UR8][R4.64] ;  /* 0x0000000804087981 */ /* 0x000ea2000c1e1900 */
[----:B------:R-:W-:-:S04]  /*5ff0*/  IMAD R7, R7, R0, R0 ;  /* 0x0000000007077224 */ /* 0x000fc800078e0200 */
[----:B------:R-:W-:-:S05]  /*6000*/  IMAD R7, R0, 0x1f, R7 ;  /* 0x0000001f00077824 */ /* 0x000fca00078e0207 */
[----:B------:R-:W-:-:S05]  /*6010*/  IADD3 R11, PT, PT, R6, R7, RZ ;  /* 0x00000007060b7210 */ /* 0x000fca0007ffe0ff */
[----:B------:R-:W-:-:S04]  /*6020*/  IMAD.WIDE R50, R11, 0x4, R50 ;  /* 0x000000040b327825 */ /* 0x000fc800078e0232 */
[----:B--2---:R-:W-:-:S04]  /*6030*/  FMUL R7, R8, UR4 ;  /* 0x0000000408077c20 */ /* 0x004fc80008400000 */
[----:B------:R-:W-:-:S05]  /*6040*/  FFMA R9, R52, UR5, R7 ;  /* 0x0000000534097c23 */ /* 0x000fca0008000007 */
[----:B------:R0:W-:Y:S04]  /*6050*/  STG.E desc[UR8][R4.64], R9 ;  /* 0x0000000904007986 */ /* 0x0001e8000c101908 */
[----:B------:R-:W2:Y:S02]  /*6060*/  LDG.E R6, desc[UR8][R50.64] ;  /* 0x0000000832067981 */ /* 0x000ea4000c1e1900 */
[----:B--2---:R-:W-:-:S04]  /*6070*/  FMUL R6, R6, UR4 ;  /* 0x0000000406067c20 */ /* 0x004fc80008400000 */
[----:B------:R-:W-:Y:S01]  /*6080*/  FFMA R55, R55, UR5, R6 ;  /* 0x0000000537377c23 */ /* 0x000fe20008000006 */
[----:B------:R-:W-:-:S04]  /*6090*/  IMAD.WIDE R6, R0, 0x4, R50 ;  /* 0x0000000400067825 */ /* 0x000fc800078e0232 */
[----:B------:R-:W-:Y:S04]  /*60a0*/  STG.E desc[UR8][R50.64], R55 ;  /* 0x0000003732007986 */ /* 0x000fe8000c101908 */
[----:B------:R-:W2:Y:S02]  /*60b0*/  LDG.E R0, desc[UR8][R6.64] ;  /* 0x0000000806007981 */ /* 0x000ea4000c1e1900 */
[----:B--2---:R-:W-:-:S04]  /*60c0*/  FMUL R11, R0, UR4 ;  /* 0x00000004000b7c20 */ /* 0x004fc80008400000 */
[----:B------:R-:W-:-:S05]  /*60d0*/  FFMA R11, R54, UR5, R11 ;  /* 0x00000005360b7c23 */ /* 0x000fca000800000b */
[----:B------:R1:W-:Y:S04]  /*60e0*/  STG.E desc[UR8][R6.64], R11 ;  /* 0x0000000b06007986 */ /* 0x0003e8000c101908 */
[----:B------:R-:W2:Y:S02]  /*60f0*/  LDG.E R0, desc[UR8][R2.64+0x4] ;  /* 0x0000040802007981 */ /* 0x000ea4000c1e1900 */
[----:B--2---:R-:W-:-:S04]  /*6100*/  FMUL R0, R0, UR4 ;  /* 0x0000000400007c20 */ /* 0x004fc80008400000 */
[----:B------:R-:W-:-:S05]  /*6110*/  FFMA R57, R57, UR5, R0 ;  /* 0x0000000539397c23 */ /* 0x000fca0008000000 */
[----:B------:R-:W-:Y:S04]  /*6120*/  STG.E desc[UR8][R2.64+0x4], R57 ;  /* 0x0000043902007986 */ /* 0x000fe8000c101908 */
[----:B------:R-:W0:Y:S02]  /*6130*/  LDG.E R0, desc[UR8][R4.64+0x4] ;  /* 0x0000040804007981 */ /* 0x000e24000c1e1900 */
[----:B0-----:R-:W-:-:S04]  /*6140*/  FMUL R9, R0, UR4 ;  /* 0x0000000400097c20 */ /* 0x001fc80008400000 */
[----:B------:R-:W-:-:S05]  /*6150*/  FFMA R9, R56, UR5, R9 ;  /* 0x0000000538097c23 */ /* 0x000fca0008000009 */
[----:B------:R0:W-:Y:S04]  /*6160*/  STG.E desc[UR8][R4.64+0x4], R9 ;  /* 0x0000040904007986 */ /* 0x0001e8000c101908 */
[----:B------:R-:W2:Y:S02]  /*6170*/  LDG.E R0, desc[UR8][R50.64+0x4] ;  /* 0x0000040832007981 */ /* 0x000ea4000c1e1900 */
[----:B--2---:R-:W-:-:S04]  /*6180*/  FMUL R0, R0, UR4 ;  /* 0x0000000400007c20 */ /* 0x004fc80008400000 */
[----:B------:R-:W-:-:S05]  /*6190*/  FFMA R59, R59, UR5, R0 ;  /* 0x000000053b3b7c23 */ /* 0x000fca0008000000 */
[----:B------:R-:W-:Y:S04]  /*61a0*/  STG.E desc[UR8][R50.64+0x4], R59 ;  /* 0x0000043b32007986 */ /* 0x000fe8000c101908 */
[----:B------:R-:W1:Y:S02]  /*61b0*/  LDG.E R0, desc[UR8][R6.64+0x4] ;  /* 0x0000040806007981 */ /* 0x000e64000c1e1900 */
[----:B-1----:R-:W-:-:S04]  /*61c0*/  FMUL R11, R0, UR4 ;  /* 0x00000004000b7c20 */ /* 0x002fc80008400000 */
[----:B------:R-:W-:-:S05]  /*61d0*/  FFMA R11, R58, UR5, R11 ;  /* 0x000000053a0b7c23 */ /* 0x000fca000800000b */
[----:B------:R1:W-:Y:S04]  /*61e0*/  STG.E desc[UR8][R6.64+0x4], R11 ;  /* 0x0000040b06007986 */ /* 0x0003e8000c101908 */
[----:B------:R-:W2:Y:S02]  /*61f0*/  LDG.E R0, desc[UR8][R2.64+0x80] ;  /* 0x0000800802007981 */ /* 0x000ea4000c1e1900 */
[----:B--2---:R-:W-:-:S04]  /*6200*/  FMUL R0, R0, UR4 ;  /* 0x0000000400007c20 */ /* 0x004fc80008400000 */
[----:B------:R-:W-:-:S05]  /*6210*/  FFMA R69, R69, UR5, R0 ;  /* 0x0000000545457c23 */ /* 0x000fca0008000000 */
[----:B------:R-:W-:Y:S04]  /*6220*/  STG.E desc[UR8][R2.64+0x80], R69 ;  /* 0x0000804502007986 */ /* 0x000fe8000c101908 */
        /* <DEDUP_REMOVED lines=27> */
[----:B------:R-:W-:Y:S01]  /*63e0*/  STG.E desc[UR8][R6.64+0x84], R9 ;  /* 0x0000840906007986 */ /* 0x000fe2000c101908 */
[----:B------:R-:W-:Y:S05]  /*63f0*/  EXIT ;  /* 0x000000000000794d */ /* 0x000fea0003800000 */
.L_x_5:
        /* <DEDUP_REMOVED lines=16> */
.L_x_7:


//--------------------- .nv.shared._Z15mysgemm_v7_plusiiifPKfS0_fPf --------------------------
	.section	.nv.shared._Z15mysgemm_v7_plusiiifPKfS0_fPf,"aw",@nobits
	.sectionflags	@""
	.align	4
.nv.shared._Z15mysgemm_v7_plusiiifPKfS0_fPf:
	.zero		33792


//--------------------- .nv.shared.reserved.0     --------------------------
	.section	.nv.shared.reserved.0,"aw",@nobits
	.weak		__nv_reservedSMEM_offset_0_alias
	.size		__nv_reservedSMEM_offset_0_alias, 0, 64
	.other		__nv_reservedSMEM_offset_0_alias,@"STO_CUDA_RESERVED_SHARED STV_DEFAULT"
__nv_reservedSMEM_offset_0_alias:
	.zero		0
	.zero		64


//--------------------- .nv.shared._Z10mysgemm_v7iiifPKfS0_fPf --------------------------
	.section	.nv.shared._Z10mysgemm_v7iiifPKfS0_fPf,"aw",@nobits
	.sectionflags	@""
	.align	4
.nv.shared._Z10mysgemm_v7iiifPKfS0_fPf:
	.zero		33792


//--------------------- .nv.constant0._Z15mysgemm_v7_plusiiifPKfS0_fPf --------------------------
	.section	.nv.constant0._Z15mysgemm_v7_plusiiifPKfS0_fPf,"a",@progbits
	.sectionflags	@""
	.align	4
.nv.constant0._Z15mysgemm_v7_plusiiifPKfS0_fPf:
	.zero		944


//--------------------- .nv.constant0._Z10mysgemm_v7iiifPKfS0_fPf --------------------------
	.section	.nv.constant0._Z10mysgemm_v7iiifPKfS0_fPf,"a",@progbits
	.sectionflags	@""
	.align	4
.nv.constant0._Z10mysgemm_v7iiifPKfS0_fPf:
	.zero		944


//--------------------- SYMBOLS --------------------------

	.type		.nv.reservedSmem.offset0,@object
	.size		.nv.reservedSmem.offset0,0x4
	.type		.nv.reservedSmem.cap,@object
	.size		.nv.reservedSmem.cap,0x4
